//
// Generated by NVIDIA NVVM Compiler
//
// Compiler Build ID: CL-36424714
// Cuda compilation tools, release 13.0, V13.0.88
// Based on NVVM 20.0.0
//

.version 9.0
.target sm_100
.address_size 64

	// .globl	_Z14computeFitnessPfS_S_Pi
.global .align 4 .b8 __cudart_i2opi_f[24] = {65, 144, 67, 60, 153, 149, 98, 219, 192, 221, 52, 245, 209, 87, 39, 252, 41, 21, 68, 78, 110, 131, 249, 162};

.visible .entry _Z14computeFitnessPfS_S_Pi(
	.param .u64 .ptr .align 1 _Z14computeFitnessPfS_S_Pi_param_0,
	.param .u64 .ptr .align 1 _Z14computeFitnessPfS_S_Pi_param_1,
	.param .u64 .ptr .align 1 _Z14computeFitnessPfS_S_Pi_param_2,
	.param .u64 .ptr .align 1 _Z14computeFitnessPfS_S_Pi_param_3
)
{
	.reg .pred 	%p<57>;
	.reg .b32 	%r<24>;
	.reg .b32 	%f<240>;
	.reg .b64 	%rd<21>;

	ld.param.u64 	%rd8, [_Z14computeFitnessPfS_S_Pi_param_0];
	ld.param.u64 	%rd6, [_Z14computeFitnessPfS_S_Pi_param_1];
	ld.param.u64 	%rd7, [_Z14computeFitnessPfS_S_Pi_param_2];
	ld.param.u64 	%rd9, [_Z14computeFitnessPfS_S_Pi_param_3];
	cvta.to.global.u64 	%rd1, %rd8;
	cvta.to.global.u64 	%rd2, %rd9;
	mov.u32 	%r11, %tid.x;
	mov.u32 	%r12, %ntid.x;
	mov.u32 	%r13, %ctaid.x;
	mad.lo.s32 	%r1, %r12, %r13, %r11;
	ld.global.u32 	%r14, [%rd2+4];
	setp.gt.s32 	%p1, %r1, %r14;
	@%p1 bra 	$L__BB0_11;
	cvta.to.global.u64 	%rd10, %rd6;
	mul.lo.s32 	%r15, %r1, 6;
	mul.wide.s32 	%rd11, %r15, 4;
	add.s64 	%rd12, %rd10, %rd11;
	ld.global.f32 	%f1, [%rd12];
	ld.global.f32 	%f2, [%rd12+4];
	ld.global.f32 	%f3, [%rd12+8];
	ld.global.f32 	%f4, [%rd12+12];
	ld.global.f32 	%f5, [%rd12+16];
	ld.global.f32 	%f6, [%rd12+20];
	ld.global.u32 	%r2, [%rd2];
	sub.f32 	%f7, %f3, %f1;
	sub.f32 	%f8, %f4, %f2;
	sub.f32 	%f23, %f5, %f1;
	sub.f32 	%f24, %f6, %f2;
	mul.f32 	%f25, %f7, %f24;
	mul.f32 	%f26, %f8, %f23;
	sub.f32 	%f27, %f25, %f26;
	setp.lt.f32 	%p2, %f27, 0f00000000;
	neg.f32 	%f28, %f27;
	selp.f32 	%f239, %f28, %f27, %p2;
	setp.lt.s32 	%p3, %r2, 1;
	@%p3 bra 	$L__BB0_10;
	sub.f32 	%f10, %f5, %f3;
	sub.f32 	%f11, %f6, %f4;
	sub.f32 	%f12, %f1, %f5;
	sub.f32 	%f13, %f2, %f6;
	and.b32  	%r3, %r2, 3;
	setp.lt.u32 	%p4, %r2, 4;
	mov.b32 	%r23, 0;
	@%p4 bra 	$L__BB0_5;
	and.b32  	%r23, %r2, 2147483644;
	neg.s32 	%r21, %r23;
	add.s64 	%rd20, %rd1, 16;
$L__BB0_4:
	.pragma "nounroll";
	ld.global.f32 	%f30, [%rd20+-16];
	ld.global.f32 	%f31, [%rd20+-12];
	sub.f32 	%f32, %f30, %f1;
	sub.f32 	%f33, %f31, %f2;
	sub.f32 	%f34, %f30, %f3;
	sub.f32 	%f35, %f31, %f4;
	sub.f32 	%f36, %f30, %f5;
	sub.f32 	%f37, %f31, %f6;
	mul.f32 	%f38, %f7, %f33;
	mul.f32 	%f39, %f8, %f32;
	sub.f32 	%f40, %f38, %f39;
	mul.f32 	%f41, %f10, %f35;
	mul.f32 	%f42, %f11, %f34;
	sub.f32 	%f43, %f41, %f42;
	mul.f32 	%f45, %f12, %f37;
	mul.f32 	%f46, %f13, %f36;
	sub.f32 	%f47, %f45, %f46;
	setp.gt.f32 	%p5, %f40, 0f00000000;
	setp.gt.f32 	%p6, %f43, 0f00000000;
	setp.gt.f32 	%p7, %f47, 0f00000000;
	mul.f32 	%f49, %f239, 0f3F000000;
	selp.f32 	%f50, %f49, %f239, %p7;
	selp.f32 	%f51, %f50, %f239, %p6;
	selp.f32 	%f52, %f51, %f239, %p5;
	setp.lt.f32 	%p8, %f40, 0f00000000;
	setp.lt.f32 	%p9, %f43, 0f00000000;
	setp.lt.f32 	%p10, %f47, 0f00000000;
	mul.f32 	%f53, %f52, 0f3F000000;
	selp.f32 	%f54, %f53, %f52, %p10;
	selp.f32 	%f55, %f54, %f52, %p9;
	selp.f32 	%f56, %f55, %f52, %p8;
	ld.global.f32 	%f57, [%rd20+-8];
	ld.global.f32 	%f58, [%rd20+-4];
	sub.f32 	%f59, %f57, %f1;
	sub.f32 	%f60, %f58, %f2;
	sub.f32 	%f61, %f57, %f3;
	sub.f32 	%f62, %f58, %f4;
	sub.f32 	%f63, %f57, %f5;
	sub.f32 	%f64, %f58, %f6;
	mul.f32 	%f65, %f7, %f60;
	mul.f32 	%f66, %f8, %f59;
	sub.f32 	%f67, %f65, %f66;
	mul.f32 	%f68, %f10, %f62;
	mul.f32 	%f69, %f11, %f61;
	sub.f32 	%f70, %f68, %f69;
	mul.f32 	%f72, %f12, %f64;
	mul.f32 	%f73, %f13, %f63;
	sub.f32 	%f74, %f72, %f73;
	setp.gt.f32 	%p11, %f67, 0f00000000;
	setp.gt.f32 	%p12, %f70, 0f00000000;
	setp.gt.f32 	%p13, %f74, 0f00000000;
	mul.f32 	%f76, %f56, 0f3F000000;
	selp.f32 	%f77, %f76, %f56, %p13;
	selp.f32 	%f78, %f77, %f56, %p12;
	selp.f32 	%f79, %f78, %f56, %p11;
	setp.lt.f32 	%p14, %f67, 0f00000000;
	setp.lt.f32 	%p15, %f70, 0f00000000;
	setp.lt.f32 	%p16, %f74, 0f00000000;
	mul.f32 	%f80, %f79, 0f3F000000;
	selp.f32 	%f81, %f80, %f79, %p16;
	selp.f32 	%f82, %f81, %f79, %p15;
	selp.f32 	%f83, %f82, %f79, %p14;
	ld.global.f32 	%f84, [%rd20];
	ld.global.f32 	%f85, [%rd20+4];
	sub.f32 	%f86, %f84, %f1;
	sub.f32 	%f87, %f85, %f2;
	sub.f32 	%f88, %f84, %f3;
	sub.f32 	%f89, %f85, %f4;
	sub.f32 	%f90, %f84, %f5;
	sub.f32 	%f91, %f85, %f6;
	mul.f32 	%f92, %f7, %f87;
	mul.f32 	%f93, %f8, %f86;
	sub.f32 	%f94, %f92, %f93;
	mul.f32 	%f95, %f10, %f89;
	mul.f32 	%f96, %f11, %f88;
	sub.f32 	%f97, %f95, %f96;
	mul.f32 	%f99, %f12, %f91;
	mul.f32 	%f100, %f13, %f90;
	sub.f32 	%f101, %f99, %f100;
	setp.gt.f32 	%p17, %f94, 0f00000000;
	setp.gt.f32 	%p18, %f97, 0f00000000;
	setp.gt.f32 	%p19, %f101, 0f00000000;
	mul.f32 	%f103, %f83, 0f3F000000;
	selp.f32 	%f104, %f103, %f83, %p19;
	selp.f32 	%f105, %f104, %f83, %p18;
	selp.f32 	%f106, %f105, %f83, %p17;
	setp.lt.f32 	%p20, %f94, 0f00000000;
	setp.lt.f32 	%p21, %f97, 0f00000000;
	setp.lt.f32 	%p22, %f101, 0f00000000;
	mul.f32 	%f107, %f106, 0f3F000000;
	selp.f32 	%f108, %f107, %f106, %p22;
	selp.f32 	%f109, %f108, %f106, %p21;
	selp.f32 	%f110, %f109, %f106, %p20;
	ld.global.f32 	%f111, [%rd20+8];
	ld.global.f32 	%f112, [%rd20+12];
	sub.f32 	%f113, %f111, %f1;
	sub.f32 	%f114, %f112, %f2;
	sub.f32 	%f115, %f111, %f3;
	sub.f32 	%f116, %f112, %f4;
	sub.f32 	%f117, %f111, %f5;
	sub.f32 	%f118, %f112, %f6;
	mul.f32 	%f119, %f7, %f114;
	mul.f32 	%f120, %f8, %f113;
	sub.f32 	%f121, %f119, %f120;
	mul.f32 	%f122, %f10, %f116;
	mul.f32 	%f123, %f11, %f115;
	sub.f32 	%f124, %f122, %f123;
	mul.f32 	%f126, %f12, %f118;
	mul.f32 	%f127, %f13, %f117;
	sub.f32 	%f128, %f126, %f127;
	setp.gt.f32 	%p23, %f121, 0f00000000;
	setp.gt.f32 	%p24, %f124, 0f00000000;
	setp.gt.f32 	%p25, %f128, 0f00000000;
	mul.f32 	%f130, %f110, 0f3F000000;
	selp.f32 	%f131, %f130, %f110, %p25;
	selp.f32 	%f132, %f131, %f110, %p24;
	selp.f32 	%f133, %f132, %f110, %p23;
	setp.lt.f32 	%p26, %f121, 0f00000000;
	setp.lt.f32 	%p27, %f124, 0f00000000;
	setp.lt.f32 	%p28, %f128, 0f00000000;
	mul.f32 	%f134, %f133, 0f3F000000;
	selp.f32 	%f135, %f134, %f133, %p28;
	selp.f32 	%f136, %f135, %f133, %p27;
	selp.f32 	%f239, %f136, %f133, %p26;
	add.s32 	%r21, %r21, 4;
	add.s64 	%rd20, %rd20, 32;
	setp.ne.s32 	%p29, %r21, 0;
	@%p29 bra 	$L__BB0_4;
$L__BB0_5:
	setp.eq.s32 	%p30, %r3, 0;
	@%p30 bra 	$L__BB0_10;
	setp.eq.s32 	%p31, %r3, 1;
	@%p31 bra 	$L__BB0_8;
	shl.b32 	%r17, %r23, 1;
	mul.wide.u32 	%rd13, %r17, 4;
	add.s64 	%rd14, %rd1, %rd13;
	ld.global.f32 	%f138, [%rd14];
	ld.global.f32 	%f139, [%rd14+4];
	sub.f32 	%f140, %f138, %f1;
	sub.f32 	%f141, %f139, %f2;
	sub.f32 	%f142, %f138, %f3;
	sub.f32 	%f143, %f139, %f4;
	sub.f32 	%f144, %f138, %f5;
	sub.f32 	%f145, %f139, %f6;
	mul.f32 	%f146, %f7, %f141;
	mul.f32 	%f147, %f8, %f140;
	sub.f32 	%f148, %f146, %f147;
	mul.f32 	%f149, %f10, %f143;
	mul.f32 	%f150, %f11, %f142;
	sub.f32 	%f151, %f149, %f150;
	mul.f32 	%f153, %f12, %f145;
	mul.f32 	%f154, %f13, %f144;
	sub.f32 	%f155, %f153, %f154;
	setp.gt.f32 	%p32, %f148, 0f00000000;
	setp.gt.f32 	%p33, %f151, 0f00000000;
	setp.gt.f32 	%p34, %f155, 0f00000000;
	mul.f32 	%f157, %f239, 0f3F000000;
	selp.f32 	%f158, %f157, %f239, %p34;
	selp.f32 	%f159, %f158, %f239, %p33;
	selp.f32 	%f160, %f159, %f239, %p32;
	setp.lt.f32 	%p35, %f148, 0f00000000;
	setp.lt.f32 	%p36, %f151, 0f00000000;
	setp.lt.f32 	%p37, %f155, 0f00000000;
	mul.f32 	%f161, %f160, 0f3F000000;
	selp.f32 	%f162, %f161, %f160, %p37;
	selp.f32 	%f163, %f162, %f160, %p36;
	selp.f32 	%f164, %f163, %f160, %p35;
	ld.global.f32 	%f165, [%rd14+8];
	ld.global.f32 	%f166, [%rd14+12];
	sub.f32 	%f167, %f165, %f1;
	sub.f32 	%f168, %f166, %f2;
	sub.f32 	%f169, %f165, %f3;
	sub.f32 	%f170, %f166, %f4;
	sub.f32 	%f171, %f165, %f5;
	sub.f32 	%f172, %f166, %f6;
	mul.f32 	%f173, %f7, %f168;
	mul.f32 	%f174, %f8, %f167;
	sub.f32 	%f175, %f173, %f174;
	mul.f32 	%f176, %f10, %f170;
	mul.f32 	%f177, %f11, %f169;
	sub.f32 	%f178, %f176, %f177;
	mul.f32 	%f180, %f12, %f172;
	mul.f32 	%f181, %f13, %f171;
	sub.f32 	%f182, %f180, %f181;
	setp.gt.f32 	%p38, %f175, 0f00000000;
	setp.gt.f32 	%p39, %f178, 0f00000000;
	setp.gt.f32 	%p40, %f182, 0f00000000;
	mul.f32 	%f184, %f164, 0f3F000000;
	selp.f32 	%f185, %f184, %f164, %p40;
	selp.f32 	%f186, %f185, %f164, %p39;
	selp.f32 	%f187, %f186, %f164, %p38;
	setp.lt.f32 	%p41, %f175, 0f00000000;
	setp.lt.f32 	%p42, %f178, 0f00000000;
	setp.lt.f32 	%p43, %f182, 0f00000000;
	mul.f32 	%f188, %f187, 0f3F000000;
	selp.f32 	%f189, %f188, %f187, %p43;
	selp.f32 	%f190, %f189, %f187, %p42;
	selp.f32 	%f239, %f190, %f187, %p41;
	sub.s32 	%r18, %r17, %r23;
	add.s32 	%r23, %r18, 2;
$L__BB0_8:
	and.b32  	%r19, %r2, 1;
	setp.eq.b32 	%p44, %r19, 1;
	not.pred 	%p45, %p44;
	@%p45 bra 	$L__BB0_10;
	shl.b32 	%r20, %r23, 1;
	mul.wide.u32 	%rd15, %r20, 4;
	add.s64 	%rd16, %rd1, %rd15;
	ld.global.f32 	%f191, [%rd16];
	ld.global.f32 	%f192, [%rd16+4];
	sub.f32 	%f193, %f191, %f1;
	sub.f32 	%f194, %f192, %f2;
	sub.f32 	%f195, %f191, %f3;
	sub.f32 	%f196, %f192, %f4;
	sub.f32 	%f197, %f191, %f5;
	sub.f32 	%f198, %f192, %f6;
	mul.f32 	%f199, %f7, %f194;
	mul.f32 	%f200, %f8, %f193;
	sub.f32 	%f201, %f199, %f200;
	mul.f32 	%f202, %f10, %f196;
	mul.f32 	%f203, %f11, %f195;
	sub.f32 	%f204, %f202, %f203;
	mul.f32 	%f206, %f12, %f198;
	mul.f32 	%f207, %f13, %f197;
	sub.f32 	%f208, %f206, %f207;
	setp.gt.f32 	%p46, %f201, 0f00000000;
	setp.gt.f32 	%p47, %f204, 0f00000000;
	setp.gt.f32 	%p48, %f208, 0f00000000;
	mul.f32 	%f210, %f239, 0f3F000000;
	selp.f32 	%f211, %f210, %f239, %p48;
	selp.f32 	%f212, %f211, %f239, %p47;
	selp.f32 	%f213, %f212, %f239, %p46;
	setp.lt.f32 	%p49, %f201, 0f00000000;
	setp.lt.f32 	%p50, %f204, 0f00000000;
	setp.lt.f32 	%p51, %f208, 0f00000000;
	mul.f32 	%f214, %f213, 0f3F000000;
	selp.f32 	%f215, %f214, %f213, %p51;
	selp.f32 	%f216, %f215, %f213, %p50;
	selp.f32 	%f239, %f216, %f213, %p49;
$L__BB0_10:
	abs.f32 	%f217, %f1;
	setp.gt.f32 	%p52, %f217, 0f3F800000;
	abs.f32 	%f219, %f2;
	setp.gt.f32 	%p53, %f219, 0f3F800000;
	abs.f32 	%f221, %f3;
	setp.gt.f32 	%p54, %f221, 0f3F800000;
	abs.f32 	%f223, %f4;
	setp.gt.f32 	%p55, %f223, 0f3F800000;
	abs.f32 	%f225, %f5;
	abs.f32 	%f227, %f6;
	max.f32 	%f228, %f227, %f225;
	setp.gt.f32 	%p56, %f228, 0f3F800000;
	selp.f32 	%f229, 0f00000000, %f239, %p52;
	selp.f32 	%f230, 0f00000000, %f229, %p53;
	selp.f32 	%f231, 0f00000000, %f230, %p54;
	selp.f32 	%f232, 0f00000000, %f231, %p55;
	selp.f32 	%f233, 0f00000000, %f232, %p56;
	cvta.to.global.u64 	%rd17, %rd7;
	mul.wide.s32 	%rd18, %r1, 4;
	add.s64 	%rd19, %rd17, %rd18;
	st.global.f32 	[%rd19], %f233;
$L__BB0_11:
	ret;

}
	// .globl	_Z19rearrangePopulationPfS_Pi
.visible .entry _Z19rearrangePopulationPfS_Pi(
	.param .u64 .ptr .align 1 _Z19rearrangePopulationPfS_Pi_param_0,
	.param .u64 .ptr .align 1 _Z19rearrangePopulationPfS_Pi_param_1,
	.param .u64 .ptr .align 1 _Z19rearrangePopulationPfS_Pi_param_2
)
{
	.reg .pred 	%p<3>;
	.reg .b32 	%r<13>;
	.reg .b32 	%f<27>;
	.reg .b64 	%rd<15>;

	ld.param.u64 	%rd3, [_Z19rearrangePopulationPfS_Pi_param_0];
	ld.param.u64 	%rd4, [_Z19rearrangePopulationPfS_Pi_param_1];
	ld.param.u64 	%rd5, [_Z19rearrangePopulationPfS_Pi_param_2];
	cvta.to.global.u64 	%rd6, %rd5;
	mov.u32 	%r4, %tid.x;
	mov.u32 	%r5, %ntid.x;
	mov.u32 	%r6, %ctaid.x;
	mad.lo.s32 	%r1, %r5, %r6, %r4;
	ld.global.u32 	%r2, [%rd6+4];
	shr.u32 	%r7, %r2, 31;
	add.s32 	%r8, %r2, %r7;
	shr.s32 	%r9, %r8, 1;
	setp.gt.s32 	%p1, %r1, %r9;
	@%p1 bra 	$L__BB1_3;
	cvta.to.global.u64 	%rd7, %rd4;
	not.b32 	%r10, %r1;
	add.s32 	%r3, %r2, %r10;
	mul.wide.s32 	%rd8, %r1, 4;
	add.s64 	%rd1, %rd7, %rd8;
	ld.global.f32 	%f1, [%rd1];
	mul.wide.s32 	%rd9, %r3, 4;
	add.s64 	%rd2, %rd7, %rd9;
	ld.global.f32 	%f2, [%rd2];
	setp.geu.f32 	%p2, %f1, %f2;
	@%p2 bra 	$L__BB1_3;
	cvta.to.global.u64 	%rd10, %rd3;
	mul.lo.s32 	%r11, %r3, 6;
	mul.lo.s32 	%r12, %r1, 6;
	mul.wide.s32 	%rd11, %r12, 4;
	add.s64 	%rd12, %rd10, %rd11;
	ld.global.f32 	%f3, [%rd12];
	mul.wide.s32 	%rd13, %r11, 4;
	add.s64 	%rd14, %rd10, %rd13;
	ld.global.f32 	%f4, [%rd14];
	st.global.f32 	[%rd12], %f4;
	st.global.f32 	[%rd14], %f3;
	ld.global.f32 	%f5, [%rd1];
	ld.global.f32 	%f6, [%rd2];
	st.global.f32 	[%rd1], %f6;
	st.global.f32 	[%rd2], %f5;
	ld.global.f32 	%f7, [%rd12+4];
	ld.global.f32 	%f8, [%rd14+4];
	st.global.f32 	[%rd12+4], %f8;
	st.global.f32 	[%rd14+4], %f7;
	ld.global.f32 	%f9, [%rd1];
	ld.global.f32 	%f10, [%rd2];
	st.global.f32 	[%rd1], %f10;
	st.global.f32 	[%rd2], %f9;
	ld.global.f32 	%f11, [%rd12+8];
	ld.global.f32 	%f12, [%rd14+8];
	st.global.f32 	[%rd12+8], %f12;
	st.global.f32 	[%rd14+8], %f11;
	ld.global.f32 	%f13, [%rd1];
	ld.global.f32 	%f14, [%rd2];
	st.global.f32 	[%rd1], %f14;
	st.global.f32 	[%rd2], %f13;
	ld.global.f32 	%f15, [%rd12+12];
	ld.global.f32 	%f16, [%rd14+12];
	st.global.f32 	[%rd12+12], %f16;
	st.global.f32 	[%rd14+12], %f15;
	ld.global.f32 	%f17, [%rd1];
	ld.global.f32 	%f18, [%rd2];
	st.global.f32 	[%rd1], %f18;
	st.global.f32 	[%rd2], %f17;
	ld.global.f32 	%f19, [%rd12+16];
	ld.global.f32 	%f20, [%rd14+16];
	st.global.f32 	[%rd12+16], %f20;
	st.global.f32 	[%rd14+16], %f19;
	ld.global.f32 	%f21, [%rd1];
	ld.global.f32 	%f22, [%rd2];
	st.global.f32 	[%rd1], %f22;
	st.global.f32 	[%rd2], %f21;
	ld.global.f32 	%f23, [%rd12+20];
	ld.global.f32 	%f24, [%rd14+20];
	st.global.f32 	[%rd12+20], %f24;
	st.global.f32 	[%rd14+20], %f23;
	ld.global.f32 	%f25, [%rd1];
	ld.global.f32 	%f26, [%rd2];
	st.global.f32 	[%rd1], %f26;
	st.global.f32 	[%rd2], %f25;
$L__BB1_3:
	ret;

}
	// .globl	_Z9crossOverPfS_Pi
.visible .entry _Z9crossOverPfS_Pi(
	.param .u64 .ptr .align 1 _Z9crossOverPfS_Pi_param_0,
	.param .u64 .ptr .align 1 _Z9crossOverPfS_Pi_param_1,
	.param .u64 .ptr .align 1 _Z9crossOverPfS_Pi_param_2
)
{
	.local .align 4 .b8 	__local_depot2[28];
	.reg .b64 	%SP;
	.reg .b64 	%SPL;
	.reg .pred 	%p<50>;
	.reg .b32 	%r<263>;
	.reg .b32 	%f<209>;
	.reg .b64 	%rd<133>;
	.reg .b64 	%fd<88>;

	mov.u64 	%SPL, __local_depot2;
	ld.param.u64 	%rd44, [_Z9crossOverPfS_Pi_param_0];
	ld.param.u64 	%rd45, [_Z9crossOverPfS_Pi_param_1];
	ld.param.u64 	%rd46, [_Z9crossOverPfS_Pi_param_2];
	cvta.to.global.u64 	%rd1, %rd44;
	cvta.to.global.u64 	%rd47, %rd46;
	add.u64 	%rd2, %SPL, 0;
	mov.u32 	%r83, %tid.x;
	mov.u32 	%r84, %ntid.x;
	mov.u32 	%r85, %ctaid.x;
	mad.lo.s32 	%r1, %r84, %r85, %r83;
	shl.b32 	%r2, %r1, 1;
	ld.global.u32 	%r86, [%rd47+4];
	shr.u32 	%r87, %r86, 31;
	add.s32 	%r88, %r86, %r87;
	shr.s32 	%r3, %r88, 1;
	setp.gt.s32 	%p1, %r2, %r3;
	@%p1 bra 	$L__BB2_50;
	cvta.to.global.u64 	%rd49, %rd45;
	cvt.rn.f64.s32 	%fd6, %r3;
	mul.f64 	%fd7, %fd6, 0d3FF8000000000000;
	cvt.rzi.s32.f64 	%r4, %fd7;
	add.s32 	%r89, %r2, %r4;
	mul.lo.s32 	%r90, %r89, 6;
	mul.wide.s32 	%rd50, %r90, 4;
	add.s64 	%rd51, %rd1, %rd50;
	ld.global.f32 	%f1, [%rd51];
	mul.lo.s32 	%r91, %r1, 12;
	mul.wide.s32 	%rd52, %r91, 4;
	add.s64 	%rd3, %rd1, %rd52;
	ld.global.f32 	%f2, [%rd3+28];
	cvt.f64.f32 	%fd8, %f1;
	mul.f64 	%fd9, %fd8, 0d4029F66409BFC756;
	ld.global.f32 	%f47, [%rd49];
	cvt.f64.f32 	%fd1, %f47;
	cvt.f64.f32 	%fd10, %f2;
	mul.f64 	%fd11, %fd10, 0d40538ECC857F3062;
	ld.global.f32 	%f3, [%rd49+4];
	cvt.f64.f32 	%fd12, %f3;
	mul.f64 	%fd2, %fd11, %fd12;
	fma.rn.f64 	%fd13, %fd9, %fd1, %fd2;
	cvt.rn.f32.f64 	%f4, %fd13;
	mul.f32 	%f48, %f4, 0f3F22F983;
	cvt.rni.s32.f32 	%r242, %f48;
	cvt.rn.f32.s32 	%f49, %r242;
	fma.rn.f32 	%f50, %f49, 0fBFC90FDA, %f4;
	fma.rn.f32 	%f51, %f49, 0fB3A22168, %f50;
	fma.rn.f32 	%f203, %f49, 0fA7C234C5, %f51;
	abs.f32 	%f6, %f4;
	setp.ltu.f32 	%p2, %f6, 0f47CE4780;
	@%p2 bra 	$L__BB2_9;
	setp.neu.f32 	%p3, %f6, 0f7F800000;
	@%p3 bra 	$L__BB2_4;
	mov.f32 	%f54, 0f00000000;
	mul.rn.f32 	%f203, %f4, %f54;
	mov.b32 	%r242, 0;
	bra.uni 	$L__BB2_9;
$L__BB2_4:
	mov.b32 	%r6, %f4;
	mov.b64 	%rd117, 0;
	mov.b32 	%r239, 0;
	mov.u64 	%rd115, __cudart_i2opi_f;
	shl.b32 	%r94, %r6, 8;
	or.b32  	%r95, %r94, -2147483648;
	mov.u64 	%rd116, %rd2;
$L__BB2_5:
	.pragma "nounroll";
	ld.global.nc.u32 	%r93, [%rd115];
	mad.wide.u32 	%rd55, %r93, %r95, %rd117;
	shr.u64 	%rd117, %rd55, 32;
	st.local.u32 	[%rd116], %rd55;
	add.s32 	%r239, %r239, 1;
	add.s64 	%rd116, %rd116, 4;
	add.s64 	%rd115, %rd115, 4;
	setp.ne.s32 	%p4, %r239, 6;
	@%p4 bra 	$L__BB2_5;
	shr.u32 	%r96, %r6, 23;
	st.local.u32 	[%rd2+24], %rd117;
	and.b32  	%r9, %r96, 31;
	and.b32  	%r97, %r96, 224;
	add.s32 	%r98, %r97, -128;
	shr.u32 	%r99, %r98, 5;
	mul.wide.u32 	%rd56, %r99, 4;
	sub.s64 	%rd10, %rd2, %rd56;
	ld.local.u32 	%r240, [%rd10+24];
	ld.local.u32 	%r241, [%rd10+20];
	setp.eq.s32 	%p5, %r9, 0;
	@%p5 bra 	$L__BB2_8;
	shf.l.wrap.b32 	%r240, %r241, %r240, %r9;
	ld.local.u32 	%r100, [%rd10+16];
	shf.l.wrap.b32 	%r241, %r100, %r241, %r9;
$L__BB2_8:
	shr.u32 	%r101, %r240, 30;
	shf.l.wrap.b32 	%r102, %r241, %r240, 2;
	shl.b32 	%r103, %r241, 2;
	shr.u32 	%r104, %r102, 31;
	add.s32 	%r105, %r104, %r101;
	neg.s32 	%r106, %r105;
	setp.lt.s32 	%p6, %r6, 0;
	selp.b32 	%r242, %r106, %r105, %p6;
	xor.b32  	%r107, %r102, %r6;
	shr.s32 	%r108, %r102, 31;
	xor.b32  	%r109, %r108, %r102;
	xor.b32  	%r110, %r108, %r103;
	cvt.u64.u32 	%rd57, %r109;
	shl.b64 	%rd58, %rd57, 32;
	cvt.u64.u32 	%rd59, %r110;
	or.b64  	%rd60, %rd58, %rd59;
	cvt.rn.f64.s64 	%fd14, %rd60;
	mul.f64 	%fd15, %fd14, 0d3BF921FB54442D19;
	cvt.rn.f32.f64 	%f52, %fd15;
	neg.f32 	%f53, %f52;
	setp.lt.s32 	%p7, %r107, 0;
	selp.f32 	%f203, %f53, %f52, %p7;
$L__BB2_9:
	ld.param.u64 	%rd113, [_Z9crossOverPfS_Pi_param_0];
	mul.rn.f32 	%f55, %f203, %f203;
	and.b32  	%r112, %r242, 1;
	setp.eq.b32 	%p8, %r112, 1;
	selp.f32 	%f56, 0f3F800000, %f203, %p8;
	fma.rn.f32 	%f57, %f55, %f56, 0f00000000;
	fma.rn.f32 	%f58, %f55, 0f37CBAC00, 0fBAB607ED;
	selp.f32 	%f59, %f58, 0fB94D4153, %p8;
	selp.f32 	%f60, 0f3D2AAABB, 0f3C0885E4, %p8;
	fma.rn.f32 	%f61, %f59, %f55, %f60;
	selp.f32 	%f62, 0fBEFFFFFF, 0fBE2AAAA8, %p8;
	fma.rn.f32 	%f63, %f61, %f55, %f62;
	fma.rn.f32 	%f64, %f63, %f57, %f56;
	and.b32  	%r113, %r242, 2;
	setp.eq.s32 	%p9, %r113, 0;
	mov.f32 	%f65, 0f00000000;
	sub.f32 	%f66, %f65, %f64;
	selp.f32 	%f67, %f64, %f66, %p9;
	cvt.f64.f32 	%fd16, %f67;
	mul.f64 	%fd17, %fd16, 0d40E55DD17332C7D3;
	cvt.rn.f32.f64 	%f10, %fd17;
	cvta.to.global.u64 	%rd61, %rd113;
	add.s64 	%rd63, %rd61, %rd50;
	ld.global.f32 	%f11, [%rd63+4];
	ld.global.f32 	%f12, [%rd3+24];
	cvt.f64.f32 	%fd18, %f11;
	mul.f64 	%fd19, %fd18, 0d4029F66409BFC756;
	mul.f64 	%fd3, %fd19, %fd1;
	cvt.f64.f32 	%fd20, %f12;
	mul.f64 	%fd21, %fd20, 0d40538ECC857F3062;
	mul.f64 	%fd4, %fd21, %fd12;
	add.f64 	%fd23, %fd3, %fd4;
	cvt.rn.f32.f64 	%f13, %fd23;
	mul.f32 	%f68, %f13, 0f3F22F983;
	cvt.rni.s32.f32 	%r246, %f68;
	cvt.rn.f32.s32 	%f69, %r246;
	fma.rn.f32 	%f70, %f69, 0fBFC90FDA, %f13;
	fma.rn.f32 	%f71, %f69, 0fB3A22168, %f70;
	fma.rn.f32 	%f204, %f69, 0fA7C234C5, %f71;
	abs.f32 	%f15, %f13;
	setp.ltu.f32 	%p10, %f15, 0f47CE4780;
	@%p10 bra 	$L__BB2_17;
	setp.neu.f32 	%p11, %f15, 0f7F800000;
	@%p11 bra 	$L__BB2_12;
	mov.f32 	%f74, 0f00000000;
	mul.rn.f32 	%f204, %f13, %f74;
	mov.b32 	%r246, 0;
	bra.uni 	$L__BB2_17;
$L__BB2_12:
	mov.b32 	%r19, %f13;
	mov.b64 	%rd120, 0;
	mov.b32 	%r243, 0;
	mov.u64 	%rd118, __cudart_i2opi_f;
	shl.b32 	%r118, %r19, 8;
	or.b32  	%r119, %r118, -2147483648;
	mov.u64 	%rd119, %rd2;
$L__BB2_13:
	.pragma "nounroll";
	ld.global.nc.u32 	%r117, [%rd118];
	mad.wide.u32 	%rd66, %r117, %r119, %rd120;
	shr.u64 	%rd120, %rd66, 32;
	st.local.u32 	[%rd119], %rd66;
	add.s32 	%r243, %r243, 1;
	add.s64 	%rd119, %rd119, 4;
	add.s64 	%rd118, %rd118, 4;
	setp.ne.s32 	%p12, %r243, 6;
	@%p12 bra 	$L__BB2_13;
	shr.u32 	%r120, %r19, 23;
	st.local.u32 	[%rd2+24], %rd120;
	and.b32  	%r121, %r120, 31;
	and.b32  	%r122, %r120, 224;
	add.s32 	%r123, %r122, -128;
	shr.u32 	%r124, %r123, 5;
	mul.wide.u32 	%rd67, %r124, 4;
	sub.s64 	%rd68, %rd2, %rd67;
	ld.local.u32 	%r244, [%rd68+24];
	ld.local.u32 	%r245, [%rd68+20];
	setp.eq.s32 	%p13, %r121, 0;
	@%p13 bra 	$L__BB2_16;
	shf.l.wrap.b32 	%r244, %r245, %r244, %r121;
	mul.wide.u32 	%rd69, %r124, 4;
	sub.s64 	%rd70, %rd2, %rd69;
	ld.local.u32 	%r130, [%rd70+16];
	shf.l.wrap.b32 	%r245, %r130, %r245, %r121;
$L__BB2_16:
	shr.u32 	%r131, %r244, 30;
	shf.l.wrap.b32 	%r132, %r245, %r244, 2;
	shl.b32 	%r133, %r245, 2;
	shr.u32 	%r134, %r132, 31;
	add.s32 	%r135, %r134, %r131;
	neg.s32 	%r136, %r135;
	setp.lt.s32 	%p14, %r19, 0;
	selp.b32 	%r246, %r136, %r135, %p14;
	xor.b32  	%r137, %r132, %r19;
	shr.s32 	%r138, %r132, 31;
	xor.b32  	%r139, %r138, %r132;
	xor.b32  	%r140, %r138, %r133;
	cvt.u64.u32 	%rd71, %r139;
	shl.b64 	%rd72, %rd71, 32;
	cvt.u64.u32 	%rd73, %r140;
	or.b64  	%rd74, %rd72, %rd73;
	cvt.rn.f64.s64 	%fd24, %rd74;
	mul.f64 	%fd25, %fd24, 0d3BF921FB54442D19;
	cvt.rn.f32.f64 	%f72, %fd25;
	neg.f32 	%f73, %f72;
	setp.lt.s32 	%p15, %r137, 0;
	selp.f32 	%f204, %f73, %f72, %p15;
$L__BB2_17:
	mul.rn.f32 	%f75, %f204, %f204;
	and.b32  	%r142, %r246, 1;
	setp.eq.b32 	%p16, %r142, 1;
	selp.f32 	%f76, 0f3F800000, %f204, %p16;
	fma.rn.f32 	%f77, %f75, %f76, 0f00000000;
	fma.rn.f32 	%f78, %f75, 0f37CBAC00, 0fBAB607ED;
	selp.f32 	%f79, %f78, 0fB94D4153, %p16;
	selp.f32 	%f80, 0f3D2AAABB, 0f3C0885E4, %p16;
	fma.rn.f32 	%f81, %f79, %f75, %f80;
	selp.f32 	%f82, 0fBEFFFFFF, 0fBE2AAAA8, %p16;
	fma.rn.f32 	%f83, %f81, %f75, %f82;
	fma.rn.f32 	%f84, %f83, %f77, %f76;
	and.b32  	%r143, %r246, 2;
	setp.eq.s32 	%p17, %r143, 0;
	mov.f32 	%f85, 0f00000000;
	sub.f32 	%f86, %f85, %f84;
	selp.f32 	%f87, %f84, %f86, %p17;
	cvt.f64.f32 	%fd26, %f87;
	mul.f64 	%fd27, %fd26, 0d40E55DD17332C7D3;
	cvt.rn.f32.f64 	%f19, %fd27;
	cvt.f64.f32 	%fd28, %f12;
	mul.f64 	%fd29, %fd28, 0d4029F66409BFC756;
	cvt.f64.f32 	%fd30, %f11;
	mul.f64 	%fd31, %fd30, 0d40538ECC857F3062;
	cvt.f64.f32 	%fd32, %f3;
	mul.f64 	%fd5, %fd31, %fd32;
	fma.rn.f64 	%fd33, %fd29, %fd1, %fd5;
	cvt.rn.f32.f64 	%f20, %fd33;
	mul.f32 	%f88, %f20, 0f3F22F983;
	cvt.rni.s32.f32 	%r250, %f88;
	cvt.rn.f32.s32 	%f89, %r250;
	fma.rn.f32 	%f90, %f89, 0fBFC90FDA, %f20;
	fma.rn.f32 	%f91, %f89, 0fB3A22168, %f90;
	fma.rn.f32 	%f205, %f89, 0fA7C234C5, %f91;
	abs.f32 	%f22, %f20;
	setp.ltu.f32 	%p18, %f22, 0f47CE4780;
	@%p18 bra 	$L__BB2_25;
	setp.neu.f32 	%p19, %f22, 0f7F800000;
	@%p19 bra 	$L__BB2_20;
	mov.f32 	%f94, 0f00000000;
	mul.rn.f32 	%f205, %f20, %f94;
	mov.b32 	%r250, 0;
	bra.uni 	$L__BB2_25;
$L__BB2_20:
	mov.b32 	%r31, %f20;
	mov.b64 	%rd123, 0;
	mov.b32 	%r247, 0;
	mov.u64 	%rd121, __cudart_i2opi_f;
	shl.b32 	%r146, %r31, 8;
	or.b32  	%r147, %r146, -2147483648;
	mov.u64 	%rd122, %rd2;
$L__BB2_21:
	.pragma "nounroll";
	ld.global.nc.u32 	%r145, [%rd121];
	mad.wide.u32 	%rd77, %r145, %r147, %rd123;
	shr.u64 	%rd123, %rd77, 32;
	st.local.u32 	[%rd122], %rd77;
	add.s32 	%r247, %r247, 1;
	add.s64 	%rd122, %rd122, 4;
	add.s64 	%rd121, %rd121, 4;
	setp.ne.s32 	%p20, %r247, 6;
	@%p20 bra 	$L__BB2_21;
	shr.u32 	%r148, %r31, 23;
	st.local.u32 	[%rd2+24], %rd123;
	and.b32  	%r149, %r148, 31;
	and.b32  	%r150, %r148, 224;
	add.s32 	%r151, %r150, -128;
	shr.u32 	%r152, %r151, 5;
	mul.wide.u32 	%rd78, %r152, 4;
	sub.s64 	%rd79, %rd2, %rd78;
	ld.local.u32 	%r248, [%rd79+24];
	ld.local.u32 	%r249, [%rd79+20];
	setp.eq.s32 	%p21, %r149, 0;
	@%p21 bra 	$L__BB2_24;
	shf.l.wrap.b32 	%r248, %r249, %r248, %r149;
	mul.wide.u32 	%rd80, %r152, 4;
	sub.s64 	%rd81, %rd2, %rd80;
	ld.local.u32 	%r158, [%rd81+16];
	shf.l.wrap.b32 	%r249, %r158, %r249, %r149;
$L__BB2_24:
	shr.u32 	%r159, %r248, 30;
	shf.l.wrap.b32 	%r160, %r249, %r248, 2;
	shl.b32 	%r161, %r249, 2;
	shr.u32 	%r162, %r160, 31;
	add.s32 	%r163, %r162, %r159;
	neg.s32 	%r164, %r163;
	setp.lt.s32 	%p22, %r31, 0;
	selp.b32 	%r250, %r164, %r163, %p22;
	xor.b32  	%r165, %r160, %r31;
	shr.s32 	%r166, %r160, 31;
	xor.b32  	%r167, %r166, %r160;
	xor.b32  	%r168, %r166, %r161;
	cvt.u64.u32 	%rd82, %r167;
	shl.b64 	%rd83, %rd82, 32;
	cvt.u64.u32 	%rd84, %r168;
	or.b64  	%rd85, %rd83, %rd84;
	cvt.rn.f64.s64 	%fd34, %rd85;
	mul.f64 	%fd35, %fd34, 0d3BF921FB54442D19;
	cvt.rn.f32.f64 	%f92, %fd35;
	neg.f32 	%f93, %f92;
	setp.lt.s32 	%p23, %r165, 0;
	selp.f32 	%f205, %f93, %f92, %p23;
$L__BB2_25:
	mul.rn.f32 	%f95, %f205, %f205;
	and.b32  	%r170, %r250, 1;
	setp.eq.b32 	%p24, %r170, 1;
	selp.f32 	%f96, 0f3F800000, %f205, %p24;
	fma.rn.f32 	%f97, %f95, %f96, 0f00000000;
	fma.rn.f32 	%f98, %f95, 0f37CBAC00, 0fBAB607ED;
	selp.f32 	%f99, %f98, 0fB94D4153, %p24;
	selp.f32 	%f100, 0f3D2AAABB, 0f3C0885E4, %p24;
	fma.rn.f32 	%f101, %f99, %f95, %f100;
	selp.f32 	%f102, 0fBEFFFFFF, 0fBE2AAAA8, %p24;
	fma.rn.f32 	%f103, %f101, %f95, %f102;
	fma.rn.f32 	%f104, %f103, %f97, %f96;
	and.b32  	%r171, %r250, 2;
	setp.eq.s32 	%p25, %r171, 0;
	mov.f32 	%f105, 0f00000000;
	sub.f32 	%f106, %f105, %f104;
	selp.f32 	%f107, %f104, %f106, %p25;
	cvt.f64.f32 	%fd36, %f107;
	mul.f64 	%fd37, %fd36, 0d40E55DD17332C7D3;
	cvt.rn.f32.f64 	%f26, %fd37;
	add.f64 	%fd38, %fd3, %fd2;
	cvt.rn.f32.f64 	%f27, %fd38;
	mul.f32 	%f108, %f27, 0f3F22F983;
	cvt.rni.s32.f32 	%r254, %f108;
	cvt.rn.f32.s32 	%f109, %r254;
	fma.rn.f32 	%f110, %f109, 0fBFC90FDA, %f27;
	fma.rn.f32 	%f111, %f109, 0fB3A22168, %f110;
	fma.rn.f32 	%f206, %f109, 0fA7C234C5, %f111;
	abs.f32 	%f29, %f27;
	setp.ltu.f32 	%p26, %f29, 0f47CE4780;
	@%p26 bra 	$L__BB2_33;
	setp.neu.f32 	%p27, %f29, 0f7F800000;
	@%p27 bra 	$L__BB2_28;
	mov.f32 	%f114, 0f00000000;
	mul.rn.f32 	%f206, %f27, %f114;
	mov.b32 	%r254, 0;
	bra.uni 	$L__BB2_33;
$L__BB2_28:
	mov.b32 	%r43, %f27;
	mov.b64 	%rd126, 0;
	mov.b32 	%r251, 0;
	mov.u64 	%rd124, __cudart_i2opi_f;
	shl.b32 	%r174, %r43, 8;
	or.b32  	%r175, %r174, -2147483648;
	mov.u64 	%rd125, %rd2;
$L__BB2_29:
	.pragma "nounroll";
	ld.global.nc.u32 	%r173, [%rd124];
	mad.wide.u32 	%rd88, %r173, %r175, %rd126;
	shr.u64 	%rd126, %rd88, 32;
	st.local.u32 	[%rd125], %rd88;
	add.s32 	%r251, %r251, 1;
	add.s64 	%rd125, %rd125, 4;
	add.s64 	%rd124, %rd124, 4;
	setp.ne.s32 	%p28, %r251, 6;
	@%p28 bra 	$L__BB2_29;
	shr.u32 	%r176, %r43, 23;
	st.local.u32 	[%rd2+24], %rd126;
	and.b32  	%r46, %r176, 31;
	and.b32  	%r177, %r176, 224;
	add.s32 	%r178, %r177, -128;
	shr.u32 	%r179, %r178, 5;
	mul.wide.u32 	%rd89, %r179, 4;
	sub.s64 	%rd29, %rd2, %rd89;
	ld.local.u32 	%r252, [%rd29+24];
	ld.local.u32 	%r253, [%rd29+20];
	setp.eq.s32 	%p29, %r46, 0;
	@%p29 bra 	$L__BB2_32;
	shf.l.wrap.b32 	%r252, %r253, %r252, %r46;
	ld.local.u32 	%r180, [%rd29+16];
	shf.l.wrap.b32 	%r253, %r180, %r253, %r46;
$L__BB2_32:
	shr.u32 	%r181, %r252, 30;
	shf.l.wrap.b32 	%r182, %r253, %r252, 2;
	shl.b32 	%r183, %r253, 2;
	shr.u32 	%r184, %r182, 31;
	add.s32 	%r185, %r184, %r181;
	neg.s32 	%r186, %r185;
	setp.lt.s32 	%p30, %r43, 0;
	selp.b32 	%r254, %r186, %r185, %p30;
	xor.b32  	%r187, %r182, %r43;
	shr.s32 	%r188, %r182, 31;
	xor.b32  	%r189, %r188, %r182;
	xor.b32  	%r190, %r188, %r183;
	cvt.u64.u32 	%rd90, %r189;
	shl.b64 	%rd91, %rd90, 32;
	cvt.u64.u32 	%rd92, %r190;
	or.b64  	%rd93, %rd91, %rd92;
	cvt.rn.f64.s64 	%fd39, %rd93;
	mul.f64 	%fd40, %fd39, 0d3BF921FB54442D19;
	cvt.rn.f32.f64 	%f112, %fd40;
	neg.f32 	%f113, %f112;
	setp.lt.s32 	%p31, %r187, 0;
	selp.f32 	%f206, %f113, %f112, %p31;
$L__BB2_33:
	mul.rn.f32 	%f115, %f206, %f206;
	and.b32  	%r192, %r254, 1;
	setp.eq.b32 	%p32, %r192, 1;
	selp.f32 	%f116, 0f3F800000, %f206, %p32;
	fma.rn.f32 	%f117, %f115, %f116, 0f00000000;
	fma.rn.f32 	%f118, %f115, 0f37CBAC00, 0fBAB607ED;
	selp.f32 	%f119, %f118, 0fB94D4153, %p32;
	selp.f32 	%f120, 0f3D2AAABB, 0f3C0885E4, %p32;
	fma.rn.f32 	%f121, %f119, %f115, %f120;
	selp.f32 	%f122, 0fBEFFFFFF, 0fBE2AAAA8, %p32;
	fma.rn.f32 	%f123, %f121, %f115, %f122;
	fma.rn.f32 	%f124, %f123, %f117, %f116;
	and.b32  	%r193, %r254, 2;
	setp.eq.s32 	%p33, %r193, 0;
	mov.f32 	%f125, 0f00000000;
	sub.f32 	%f126, %f125, %f124;
	selp.f32 	%f127, %f124, %f126, %p33;
	cvt.f64.f32 	%fd41, %f127;
	mul.f64 	%fd42, %fd41, 0d40E55DD17332C7D3;
	cvt.rn.f32.f64 	%f33, %fd42;
	cvt.f64.f32 	%fd43, %f1;
	mul.f64 	%fd44, %fd43, 0d4029F66409BFC756;
	fma.rn.f64 	%fd45, %fd44, %fd1, %fd4;
	cvt.rn.f32.f64 	%f34, %fd45;
	mul.f32 	%f128, %f34, 0f3F22F983;
	cvt.rni.s32.f32 	%r258, %f128;
	cvt.rn.f32.s32 	%f129, %r258;
	fma.rn.f32 	%f130, %f129, 0fBFC90FDA, %f34;
	fma.rn.f32 	%f131, %f129, 0fB3A22168, %f130;
	fma.rn.f32 	%f207, %f129, 0fA7C234C5, %f131;
	abs.f32 	%f36, %f34;
	setp.ltu.f32 	%p34, %f36, 0f47CE4780;
	@%p34 bra 	$L__BB2_41;
	setp.neu.f32 	%p35, %f36, 0f7F800000;
	@%p35 bra 	$L__BB2_36;
	mov.f32 	%f134, 0f00000000;
	mul.rn.f32 	%f207, %f34, %f134;
	mov.b32 	%r258, 0;
	bra.uni 	$L__BB2_41;
$L__BB2_36:
	mov.b32 	%r56, %f34;
	shl.b32 	%r195, %r56, 8;
	or.b32  	%r57, %r195, -2147483648;
	mov.b64 	%rd129, 0;
	mov.b32 	%r255, 0;
	mov.u64 	%rd127, __cudart_i2opi_f;
	mov.u64 	%rd128, %rd2;
$L__BB2_37:
	.pragma "nounroll";
	ld.global.nc.u32 	%r196, [%rd127];
	mad.wide.u32 	%rd96, %r196, %r57, %rd129;
	shr.u64 	%rd129, %rd96, 32;
	st.local.u32 	[%rd128], %rd96;
	add.s32 	%r255, %r255, 1;
	add.s64 	%rd128, %rd128, 4;
	add.s64 	%rd127, %rd127, 4;
	setp.ne.s32 	%p36, %r255, 6;
	@%p36 bra 	$L__BB2_37;
	shr.u32 	%r197, %r56, 23;
	st.local.u32 	[%rd2+24], %rd129;
	and.b32  	%r60, %r197, 31;
	and.b32  	%r198, %r197, 224;
	add.s32 	%r199, %r198, -128;
	shr.u32 	%r200, %r199, 5;
	mul.wide.u32 	%rd97, %r200, 4;
	sub.s64 	%rd36, %rd2, %rd97;
	ld.local.u32 	%r256, [%rd36+24];
	ld.local.u32 	%r257, [%rd36+20];
	setp.eq.s32 	%p37, %r60, 0;
	@%p37 bra 	$L__BB2_40;
	shf.l.wrap.b32 	%r256, %r257, %r256, %r60;
	ld.local.u32 	%r201, [%rd36+16];
	shf.l.wrap.b32 	%r257, %r201, %r257, %r60;
$L__BB2_40:
	shr.u32 	%r202, %r256, 30;
	shf.l.wrap.b32 	%r203, %r257, %r256, 2;
	shl.b32 	%r204, %r257, 2;
	shr.u32 	%r205, %r203, 31;
	add.s32 	%r206, %r205, %r202;
	neg.s32 	%r207, %r206;
	setp.lt.s32 	%p38, %r56, 0;
	selp.b32 	%r258, %r207, %r206, %p38;
	xor.b32  	%r208, %r203, %r56;
	shr.s32 	%r209, %r203, 31;
	xor.b32  	%r210, %r209, %r203;
	xor.b32  	%r211, %r209, %r204;
	cvt.u64.u32 	%rd98, %r210;
	shl.b64 	%rd99, %rd98, 32;
	cvt.u64.u32 	%rd100, %r211;
	or.b64  	%rd101, %rd99, %rd100;
	cvt.rn.f64.s64 	%fd46, %rd101;
	mul.f64 	%fd47, %fd46, 0d3BF921FB54442D19;
	cvt.rn.f32.f64 	%f132, %fd47;
	neg.f32 	%f133, %f132;
	setp.lt.s32 	%p39, %r208, 0;
	selp.f32 	%f207, %f133, %f132, %p39;
$L__BB2_41:
	mul.rn.f32 	%f135, %f207, %f207;
	and.b32  	%r213, %r258, 1;
	setp.eq.b32 	%p40, %r213, 1;
	selp.f32 	%f136, 0f3F800000, %f207, %p40;
	fma.rn.f32 	%f137, %f135, %f136, 0f00000000;
	fma.rn.f32 	%f138, %f135, 0f37CBAC00, 0fBAB607ED;
	selp.f32 	%f139, %f138, 0fB94D4153, %p40;
	selp.f32 	%f140, 0f3D2AAABB, 0f3C0885E4, %p40;
	fma.rn.f32 	%f141, %f139, %f135, %f140;
	selp.f32 	%f142, 0fBEFFFFFF, 0fBE2AAAA8, %p40;
	fma.rn.f32 	%f143, %f141, %f135, %f142;
	fma.rn.f32 	%f144, %f143, %f137, %f136;
	and.b32  	%r214, %r258, 2;
	setp.eq.s32 	%p41, %r214, 0;
	mov.f32 	%f145, 0f00000000;
	sub.f32 	%f146, %f145, %f144;
	selp.f32 	%f147, %f144, %f146, %p41;
	cvt.f64.f32 	%fd48, %f147;
	mul.f64 	%fd49, %fd48, 0d40E55DD17332C7D3;
	cvt.rn.f32.f64 	%f40, %fd49;
	cvt.f64.f32 	%fd50, %f2;
	mul.f64 	%fd51, %fd50, 0d4029F66409BFC756;
	fma.rn.f64 	%fd52, %fd51, %fd1, %fd5;
	cvt.rn.f32.f64 	%f41, %fd52;
	mul.f32 	%f148, %f41, 0f3F22F983;
	cvt.rni.s32.f32 	%r262, %f148;
	cvt.rn.f32.s32 	%f149, %r262;
	fma.rn.f32 	%f150, %f149, 0fBFC90FDA, %f41;
	fma.rn.f32 	%f151, %f149, 0fB3A22168, %f150;
	fma.rn.f32 	%f208, %f149, 0fA7C234C5, %f151;
	abs.f32 	%f43, %f41;
	setp.ltu.f32 	%p42, %f43, 0f47CE4780;
	@%p42 bra 	$L__BB2_49;
	setp.neu.f32 	%p43, %f43, 0f7F800000;
	@%p43 bra 	$L__BB2_44;
	mov.f32 	%f154, 0f00000000;
	mul.rn.f32 	%f208, %f41, %f154;
	mov.b32 	%r262, 0;
	bra.uni 	$L__BB2_49;
$L__BB2_44:
	mov.b32 	%r70, %f41;
	shl.b32 	%r216, %r70, 8;
	or.b32  	%r71, %r216, -2147483648;
	mov.b64 	%rd132, 0;
	mov.b32 	%r259, 0;
	mov.u64 	%rd130, __cudart_i2opi_f;
	mov.u64 	%rd131, %rd2;
$L__BB2_45:
	.pragma "nounroll";
	ld.global.nc.u32 	%r217, [%rd130];
	mad.wide.u32 	%rd104, %r217, %r71, %rd132;
	shr.u64 	%rd132, %rd104, 32;
	st.local.u32 	[%rd131], %rd104;
	add.s32 	%r259, %r259, 1;
	add.s64 	%rd131, %rd131, 4;
	add.s64 	%rd130, %rd130, 4;
	setp.ne.s32 	%p44, %r259, 6;
	@%p44 bra 	$L__BB2_45;
	shr.u32 	%r218, %r70, 23;
	st.local.u32 	[%rd2+24], %rd132;
	and.b32  	%r74, %r218, 31;
	and.b32  	%r219, %r218, 224;
	add.s32 	%r220, %r219, -128;
	shr.u32 	%r221, %r220, 5;
	mul.wide.u32 	%rd105, %r221, 4;
	sub.s64 	%rd43, %rd2, %rd105;
	ld.local.u32 	%r260, [%rd43+24];
	ld.local.u32 	%r261, [%rd43+20];
	setp.eq.s32 	%p45, %r74, 0;
	@%p45 bra 	$L__BB2_48;
	shf.l.wrap.b32 	%r260, %r261, %r260, %r74;
	ld.local.u32 	%r222, [%rd43+16];
	shf.l.wrap.b32 	%r261, %r222, %r261, %r74;
$L__BB2_48:
	shr.u32 	%r223, %r260, 30;
	shf.l.wrap.b32 	%r224, %r261, %r260, 2;
	shl.b32 	%r225, %r261, 2;
	shr.u32 	%r226, %r224, 31;
	add.s32 	%r227, %r226, %r223;
	neg.s32 	%r228, %r227;
	setp.lt.s32 	%p46, %r70, 0;
	selp.b32 	%r262, %r228, %r227, %p46;
	xor.b32  	%r229, %r224, %r70;
	shr.s32 	%r230, %r224, 31;
	xor.b32  	%r231, %r230, %r224;
	xor.b32  	%r232, %r230, %r225;
	cvt.u64.u32 	%rd106, %r231;
	shl.b64 	%rd107, %rd106, 32;
	cvt.u64.u32 	%rd108, %r232;
	or.b64  	%rd109, %rd107, %rd108;
	cvt.rn.f64.s64 	%fd53, %rd109;
	mul.f64 	%fd54, %fd53, 0d3BF921FB54442D19;
	cvt.rn.f32.f64 	%f152, %fd54;
	neg.f32 	%f153, %f152;
	setp.lt.s32 	%p47, %r229, 0;
	selp.f32 	%f208, %f153, %f152, %p47;
$L__BB2_49:
	ld.param.u64 	%rd114, [_Z9crossOverPfS_Pi_param_0];
	cvt.rmi.f32.f32 	%f155, %f40;
	sub.f32 	%f156, %f40, %f155;
	cvt.rmi.f32.f32 	%f157, %f33;
	sub.f32 	%f158, %f33, %f157;
	cvt.rmi.f32.f32 	%f159, %f26;
	sub.f32 	%f160, %f26, %f159;
	cvt.rmi.f32.f32 	%f161, %f19;
	sub.f32 	%f162, %f19, %f161;
	cvt.rmi.f32.f32 	%f163, %f10;
	sub.f32 	%f164, %f10, %f163;
	mul.rn.f32 	%f165, %f208, %f208;
	and.b32  	%r234, %r262, 1;
	setp.eq.b32 	%p48, %r234, 1;
	selp.f32 	%f166, 0f3F800000, %f208, %p48;
	fma.rn.f32 	%f167, %f165, %f166, 0f00000000;
	fma.rn.f32 	%f168, %f165, 0f37CBAC00, 0fBAB607ED;
	selp.f32 	%f169, %f168, 0fB94D4153, %p48;
	selp.f32 	%f170, 0f3D2AAABB, 0f3C0885E4, %p48;
	fma.rn.f32 	%f171, %f169, %f165, %f170;
	selp.f32 	%f172, 0fBEFFFFFF, 0fBE2AAAA8, %p48;
	fma.rn.f32 	%f173, %f171, %f165, %f172;
	fma.rn.f32 	%f174, %f173, %f167, %f166;
	and.b32  	%r235, %r262, 2;
	setp.eq.s32 	%p49, %r235, 0;
	mov.f32 	%f175, 0f00000000;
	sub.f32 	%f176, %f175, %f174;
	selp.f32 	%f177, %f174, %f176, %p49;
	cvt.f64.f32 	%fd55, %f177;
	mul.f64 	%fd56, %fd55, 0d40E55DD17332C7D3;
	cvt.rn.f32.f64 	%f178, %fd56;
	cvt.rmi.f32.f32 	%f179, %f178;
	sub.f32 	%f180, %f178, %f179;
	shr.u32 	%r236, %r2, 1;
	add.s32 	%r237, %r3, %r236;
	mul.lo.s32 	%r238, %r237, 6;
	cvt.f64.f32 	%fd57, %f164;
	mov.f64 	%fd58, 0d3FF0000000000000;
	sub.f64 	%fd59, %fd58, %fd57;
	ld.global.f32 	%f181, [%rd3];
	cvt.f64.f32 	%fd60, %f181;
	mul.f32 	%f182, %f164, %f12;
	cvt.f64.f32 	%fd61, %f182;
	fma.rn.f64 	%fd62, %fd59, %fd60, %fd61;
	cvt.rn.f32.f64 	%f183, %fd62;
	cvta.to.global.u64 	%rd110, %rd114;
	mul.wide.s32 	%rd111, %r238, 4;
	add.s64 	%rd112, %rd110, %rd111;
	st.global.f32 	[%rd112], %f183;
	cvt.f64.f32 	%fd63, %f162;
	sub.f64 	%fd64, %fd58, %fd63;
	ld.global.f32 	%f184, [%rd3+4];
	cvt.f64.f32 	%fd65, %f184;
	mul.f32 	%f185, %f162, %f2;
	cvt.f64.f32 	%fd66, %f185;
	fma.rn.f64 	%fd67, %fd64, %fd65, %fd66;
	cvt.rn.f32.f64 	%f186, %fd67;
	st.global.f32 	[%rd112+4], %f186;
	cvt.f64.f32 	%fd68, %f160;
	sub.f64 	%fd69, %fd58, %fd68;
	ld.global.f32 	%f187, [%rd3+8];
	cvt.f64.f32 	%fd70, %f187;
	ld.global.f32 	%f188, [%rd3+32];
	mul.f32 	%f189, %f160, %f188;
	cvt.f64.f32 	%fd71, %f189;
	fma.rn.f64 	%fd72, %fd69, %fd70, %fd71;
	cvt.rn.f32.f64 	%f190, %fd72;
	st.global.f32 	[%rd112+8], %f190;
	cvt.f64.f32 	%fd73, %f158;
	sub.f64 	%fd74, %fd58, %fd73;
	ld.global.f32 	%f191, [%rd3+12];
	cvt.f64.f32 	%fd75, %f191;
	ld.global.f32 	%f192, [%rd3+36];
	mul.f32 	%f193, %f158, %f192;
	cvt.f64.f32 	%fd76, %f193;
	fma.rn.f64 	%fd77, %fd74, %fd75, %fd76;
	cvt.rn.f32.f64 	%f194, %fd77;
	st.global.f32 	[%rd112+12], %f194;
	cvt.f64.f32 	%fd78, %f156;
	sub.f64 	%fd79, %fd58, %fd78;
	ld.global.f32 	%f195, [%rd3+16];
	cvt.f64.f32 	%fd80, %f195;
	ld.global.f32 	%f196, [%rd3+40];
	mul.f32 	%f197, %f156, %f196;
	cvt.f64.f32 	%fd81, %f197;
	fma.rn.f64 	%fd82, %fd79, %fd80, %fd81;
	cvt.rn.f32.f64 	%f198, %fd82;
	st.global.f32 	[%rd112+16], %f198;
	cvt.f64.f32 	%fd83, %f180;
	sub.f64 	%fd84, %fd58, %fd83;
	ld.global.f32 	%f199, [%rd3+20];
	cvt.f64.f32 	%fd85, %f199;
	ld.global.f32 	%f200, [%rd3+44];
	mul.f32 	%f201, %f180, %f200;
	cvt.f64.f32 	%fd86, %f201;
	fma.rn.f64 	%fd87, %fd84, %fd85, %fd86;
	cvt.rn.f32.f64 	%f202, %fd87;
	st.global.f32 	[%rd112+20], %f202;
$L__BB2_50:
	ret;

}
	// .globl	_Z6mutatePfS_Pi
.visible .entry _Z6mutatePfS_Pi(
	.param .u64 .ptr .align 1 _Z6mutatePfS_Pi_param_0,
	.param .u64 .ptr .align 1 _Z6mutatePfS_Pi_param_1,
	.param .u64 .ptr .align 1 _Z6mutatePfS_Pi_param_2
)
{
	.local .align 4 .b8 	__local_depot3[28];
	.reg .b64 	%SP;
	.reg .b64 	%SPL;
	.reg .pred 	%p<26>;
	.reg .b32 	%r<134>;
	.reg .b32 	%f<110>;
	.reg .b64 	%rd<67>;
	.reg .b64 	%fd<35>;

	mov.u64 	%SPL, __local_depot3;
	ld.param.u64 	%rd26, [_Z6mutatePfS_Pi_param_0];
	ld.param.u64 	%rd25, [_Z6mutatePfS_Pi_param_1];
	ld.param.u64 	%rd27, [_Z6mutatePfS_Pi_param_2];
	cvta.to.global.u64 	%rd1, %rd26;
	cvta.to.global.u64 	%rd28, %rd27;
	add.u64 	%rd2, %SPL, 0;
	mov.u32 	%r46, %tid.x;
	mov.u32 	%r47, %ntid.x;
	mov.u32 	%r48, %ctaid.x;
	mad.lo.s32 	%r1, %r47, %r48, %r46;
	ld.global.u32 	%r2, [%rd28+4];
	shr.s32 	%r49, %r2, 31;
	shr.u32 	%r50, %r49, 30;
	add.s32 	%r51, %r2, %r50;
	shr.s32 	%r3, %r51, 2;
	setp.gt.s32 	%p1, %r1, %r3;
	@%p1 bra 	$L__BB3_26;
	cvta.to.global.u64 	%rd30, %rd25;
	shr.u32 	%r52, %r2, 31;
	add.s32 	%r53, %r2, %r52;
	shr.u32 	%r54, %r53, 1;
	add.s32 	%r55, %r3, %r1;
	add.s32 	%r56, %r55, %r54;
	mul.lo.s32 	%r57, %r56, 6;
	mul.wide.s32 	%rd31, %r57, 4;
	add.s64 	%rd3, %rd1, %rd31;
	ld.global.f32 	%f21, [%rd3];
	cvt.f64.f32 	%fd6, %f21;
	mul.f64 	%fd7, %fd6, 0d4029F66409BFC756;
	ld.global.f32 	%f22, [%rd30];
	cvt.f64.f32 	%fd1, %f22;
	mul.f64 	%fd2, %fd7, %fd1;
	mul.f64 	%fd8, %fd6, 0d40538ECC857F3062;
	ld.global.f32 	%f23, [%rd30+4];
	cvt.f64.f32 	%fd3, %f23;
	mul.f64 	%fd4, %fd8, %fd3;
	add.f64 	%fd9, %fd2, %fd4;
	cvt.rn.f32.f64 	%f1, %fd9;
	mul.f32 	%f24, %f1, 0f3F22F983;
	cvt.rni.s32.f32 	%r125, %f24;
	cvt.rn.f32.s32 	%f25, %r125;
	fma.rn.f32 	%f26, %f25, 0fBFC90FDA, %f1;
	fma.rn.f32 	%f27, %f25, 0fB3A22168, %f26;
	fma.rn.f32 	%f107, %f25, 0fA7C234C5, %f27;
	abs.f32 	%f3, %f1;
	setp.ltu.f32 	%p2, %f3, 0f47CE4780;
	@%p2 bra 	$L__BB3_9;
	setp.neu.f32 	%p3, %f3, 0f7F800000;
	@%p3 bra 	$L__BB3_4;
	mov.f32 	%f30, 0f00000000;
	mul.rn.f32 	%f107, %f1, %f30;
	mov.b32 	%r125, 0;
	bra.uni 	$L__BB3_9;
$L__BB3_4:
	mov.b32 	%r5, %f1;
	shl.b32 	%r59, %r5, 8;
	or.b32  	%r6, %r59, -2147483648;
	mov.b64 	%rd60, 0;
	mov.b32 	%r122, 0;
	mov.u64 	%rd58, __cudart_i2opi_f;
	mov.u64 	%rd59, %rd2;
$L__BB3_5:
	.pragma "nounroll";
	ld.global.nc.u32 	%r60, [%rd58];
	mad.wide.u32 	%rd34, %r60, %r6, %rd60;
	shr.u64 	%rd60, %rd34, 32;
	st.local.u32 	[%rd59], %rd34;
	add.s32 	%r122, %r122, 1;
	add.s64 	%rd59, %rd59, 4;
	add.s64 	%rd58, %rd58, 4;
	setp.ne.s32 	%p4, %r122, 6;
	@%p4 bra 	$L__BB3_5;
	shr.u32 	%r61, %r5, 23;
	st.local.u32 	[%rd2+24], %rd60;
	and.b32  	%r9, %r61, 31;
	and.b32  	%r62, %r61, 224;
	add.s32 	%r63, %r62, -128;
	shr.u32 	%r64, %r63, 5;
	mul.wide.u32 	%rd35, %r64, 4;
	sub.s64 	%rd10, %rd2, %rd35;
	ld.local.u32 	%r123, [%rd10+24];
	ld.local.u32 	%r124, [%rd10+20];
	setp.eq.s32 	%p5, %r9, 0;
	@%p5 bra 	$L__BB3_8;
	shf.l.wrap.b32 	%r123, %r124, %r123, %r9;
	ld.local.u32 	%r65, [%rd10+16];
	shf.l.wrap.b32 	%r124, %r65, %r124, %r9;
$L__BB3_8:
	shr.u32 	%r66, %r123, 30;
	shf.l.wrap.b32 	%r67, %r124, %r123, 2;
	shl.b32 	%r68, %r124, 2;
	shr.u32 	%r69, %r67, 31;
	add.s32 	%r70, %r69, %r66;
	neg.s32 	%r71, %r70;
	setp.lt.s32 	%p6, %r5, 0;
	selp.b32 	%r125, %r71, %r70, %p6;
	xor.b32  	%r72, %r67, %r5;
	shr.s32 	%r73, %r67, 31;
	xor.b32  	%r74, %r73, %r67;
	xor.b32  	%r75, %r73, %r68;
	cvt.u64.u32 	%rd36, %r74;
	shl.b64 	%rd37, %rd36, 32;
	cvt.u64.u32 	%rd38, %r75;
	or.b64  	%rd39, %rd37, %rd38;
	cvt.rn.f64.s64 	%fd10, %rd39;
	mul.f64 	%fd11, %fd10, 0d3BF921FB54442D19;
	cvt.rn.f32.f64 	%f28, %fd11;
	neg.f32 	%f29, %f28;
	setp.lt.s32 	%p7, %r72, 0;
	selp.f32 	%f107, %f29, %f28, %p7;
$L__BB3_9:
	mul.rn.f32 	%f31, %f107, %f107;
	and.b32  	%r77, %r125, 1;
	setp.eq.b32 	%p8, %r77, 1;
	selp.f32 	%f32, 0f3F800000, %f107, %p8;
	fma.rn.f32 	%f33, %f31, %f32, 0f00000000;
	fma.rn.f32 	%f34, %f31, 0f37CBAC00, 0fBAB607ED;
	selp.f32 	%f35, %f34, 0fB94D4153, %p8;
	selp.f32 	%f36, 0f3D2AAABB, 0f3C0885E4, %p8;
	fma.rn.f32 	%f37, %f35, %f31, %f36;
	selp.f32 	%f38, 0fBEFFFFFF, 0fBE2AAAA8, %p8;
	fma.rn.f32 	%f39, %f37, %f31, %f38;
	fma.rn.f32 	%f40, %f39, %f33, %f32;
	and.b32  	%r78, %r125, 2;
	setp.eq.s32 	%p9, %r78, 0;
	mov.f32 	%f41, 0f00000000;
	sub.f32 	%f42, %f41, %f40;
	selp.f32 	%f43, %f40, %f42, %p9;
	cvt.f64.f32 	%fd12, %f43;
	mul.f64 	%fd13, %fd12, 0d40E55DD17332C7D3;
	cvt.rn.f32.f64 	%f44, %fd13;
	cvt.rmi.f32.f32 	%f45, %f44;
	sub.f32 	%f7, %f44, %f45;
	ld.global.f32 	%f46, [%rd3+4];
	cvt.f64.f32 	%fd5, %f46;
	mul.f64 	%fd14, %fd5, 0d4029F66409BFC756;
	fma.rn.f64 	%fd15, %fd14, %fd1, %fd4;
	cvt.rn.f32.f64 	%f8, %fd15;
	mul.f32 	%f47, %f8, 0f3F22F983;
	cvt.rni.s32.f32 	%r129, %f47;
	cvt.rn.f32.s32 	%f48, %r129;
	fma.rn.f32 	%f49, %f48, 0fBFC90FDA, %f8;
	fma.rn.f32 	%f50, %f48, 0fB3A22168, %f49;
	fma.rn.f32 	%f108, %f48, 0fA7C234C5, %f50;
	abs.f32 	%f10, %f8;
	setp.ltu.f32 	%p10, %f10, 0f47CE4780;
	@%p10 bra 	$L__BB3_17;
	setp.neu.f32 	%p11, %f10, 0f7F800000;
	@%p11 bra 	$L__BB3_12;
	mov.f32 	%f53, 0f00000000;
	mul.rn.f32 	%f108, %f8, %f53;
	mov.b32 	%r129, 0;
	bra.uni 	$L__BB3_17;
$L__BB3_12:
	mov.b32 	%r19, %f8;
	shl.b32 	%r80, %r19, 8;
	or.b32  	%r20, %r80, -2147483648;
	mov.b64 	%rd63, 0;
	mov.b32 	%r126, 0;
	mov.u64 	%rd61, __cudart_i2opi_f;
	mov.u64 	%rd62, %rd2;
$L__BB3_13:
	.pragma "nounroll";
	ld.global.nc.u32 	%r81, [%rd61];
	mad.wide.u32 	%rd42, %r81, %r20, %rd63;
	shr.u64 	%rd63, %rd42, 32;
	st.local.u32 	[%rd62], %rd42;
	add.s32 	%r126, %r126, 1;
	add.s64 	%rd62, %rd62, 4;
	add.s64 	%rd61, %rd61, 4;
	setp.ne.s32 	%p12, %r126, 6;
	@%p12 bra 	$L__BB3_13;
	shr.u32 	%r82, %r19, 23;
	st.local.u32 	[%rd2+24], %rd63;
	and.b32  	%r23, %r82, 31;
	and.b32  	%r83, %r82, 224;
	add.s32 	%r84, %r83, -128;
	shr.u32 	%r85, %r84, 5;
	mul.wide.u32 	%rd43, %r85, 4;
	sub.s64 	%rd17, %rd2, %rd43;
	ld.local.u32 	%r127, [%rd17+24];
	ld.local.u32 	%r128, [%rd17+20];
	setp.eq.s32 	%p13, %r23, 0;
	@%p13 bra 	$L__BB3_16;
	shf.l.wrap.b32 	%r127, %r128, %r127, %r23;
	ld.local.u32 	%r86, [%rd17+16];
	shf.l.wrap.b32 	%r128, %r86, %r128, %r23;
$L__BB3_16:
	shr.u32 	%r87, %r127, 30;
	shf.l.wrap.b32 	%r88, %r128, %r127, 2;
	shl.b32 	%r89, %r128, 2;
	shr.u32 	%r90, %r88, 31;
	add.s32 	%r91, %r90, %r87;
	neg.s32 	%r92, %r91;
	setp.lt.s32 	%p14, %r19, 0;
	selp.b32 	%r129, %r92, %r91, %p14;
	xor.b32  	%r93, %r88, %r19;
	shr.s32 	%r94, %r88, 31;
	xor.b32  	%r95, %r94, %r88;
	xor.b32  	%r96, %r94, %r89;
	cvt.u64.u32 	%rd44, %r95;
	shl.b64 	%rd45, %rd44, 32;
	cvt.u64.u32 	%rd46, %r96;
	or.b64  	%rd47, %rd45, %rd46;
	cvt.rn.f64.s64 	%fd16, %rd47;
	mul.f64 	%fd17, %fd16, 0d3BF921FB54442D19;
	cvt.rn.f32.f64 	%f51, %fd17;
	neg.f32 	%f52, %f51;
	setp.lt.s32 	%p15, %r93, 0;
	selp.f32 	%f108, %f52, %f51, %p15;
$L__BB3_17:
	mul.rn.f32 	%f54, %f108, %f108;
	and.b32  	%r98, %r129, 1;
	setp.eq.b32 	%p16, %r98, 1;
	selp.f32 	%f55, 0f3F800000, %f108, %p16;
	fma.rn.f32 	%f56, %f54, %f55, 0f00000000;
	fma.rn.f32 	%f57, %f54, 0f37CBAC00, 0fBAB607ED;
	selp.f32 	%f58, %f57, 0fB94D4153, %p16;
	selp.f32 	%f59, 0f3D2AAABB, 0f3C0885E4, %p16;
	fma.rn.f32 	%f60, %f58, %f54, %f59;
	selp.f32 	%f61, 0fBEFFFFFF, 0fBE2AAAA8, %p16;
	fma.rn.f32 	%f62, %f60, %f54, %f61;
	fma.rn.f32 	%f63, %f62, %f56, %f55;
	and.b32  	%r99, %r129, 2;
	setp.eq.s32 	%p17, %r99, 0;
	mov.f32 	%f64, 0f00000000;
	sub.f32 	%f65, %f64, %f63;
	selp.f32 	%f66, %f63, %f65, %p17;
	cvt.f64.f32 	%fd18, %f66;
	mul.f64 	%fd19, %fd18, 0d40E55DD17332C7D3;
	cvt.rn.f32.f64 	%f67, %fd19;
	cvt.rmi.f32.f32 	%f68, %f67;
	sub.f32 	%f14, %f67, %f68;
	mul.f64 	%fd20, %fd5, 0d40538ECC857F3062;
	fma.rn.f64 	%fd21, %fd20, %fd3, %fd2;
	cvt.rn.f32.f64 	%f15, %fd21;
	mul.f32 	%f69, %f15, 0f3F22F983;
	cvt.rni.s32.f32 	%r133, %f69;
	cvt.rn.f32.s32 	%f70, %r133;
	fma.rn.f32 	%f71, %f70, 0fBFC90FDA, %f15;
	fma.rn.f32 	%f72, %f70, 0fB3A22168, %f71;
	fma.rn.f32 	%f109, %f70, 0fA7C234C5, %f72;
	abs.f32 	%f17, %f15;
	setp.ltu.f32 	%p18, %f17, 0f47CE4780;
	@%p18 bra 	$L__BB3_25;
	setp.neu.f32 	%p19, %f17, 0f7F800000;
	@%p19 bra 	$L__BB3_20;
	mov.f32 	%f75, 0f00000000;
	mul.rn.f32 	%f109, %f15, %f75;
	mov.b32 	%r133, 0;
	bra.uni 	$L__BB3_25;
$L__BB3_20:
	mov.b32 	%r33, %f15;
	shl.b32 	%r101, %r33, 8;
	or.b32  	%r34, %r101, -2147483648;
	mov.b64 	%rd66, 0;
	mov.b32 	%r130, 0;
	mov.u64 	%rd64, __cudart_i2opi_f;
	mov.u64 	%rd65, %rd2;
$L__BB3_21:
	.pragma "nounroll";
	ld.global.nc.u32 	%r102, [%rd64];
	mad.wide.u32 	%rd50, %r102, %r34, %rd66;
	shr.u64 	%rd66, %rd50, 32;
	st.local.u32 	[%rd65], %rd50;
	add.s32 	%r130, %r130, 1;
	add.s64 	%rd65, %rd65, 4;
	add.s64 	%rd64, %rd64, 4;
	setp.ne.s32 	%p20, %r130, 6;
	@%p20 bra 	$L__BB3_21;
	shr.u32 	%r103, %r33, 23;
	st.local.u32 	[%rd2+24], %rd66;
	and.b32  	%r37, %r103, 31;
	and.b32  	%r104, %r103, 224;
	add.s32 	%r105, %r104, -128;
	shr.u32 	%r106, %r105, 5;
	mul.wide.u32 	%rd51, %r106, 4;
	sub.s64 	%rd24, %rd2, %rd51;
	ld.local.u32 	%r131, [%rd24+24];
	ld.local.u32 	%r132, [%rd24+20];
	setp.eq.s32 	%p21, %r37, 0;
	@%p21 bra 	$L__BB3_24;
	shf.l.wrap.b32 	%r131, %r132, %r131, %r37;
	ld.local.u32 	%r107, [%rd24+16];
	shf.l.wrap.b32 	%r132, %r107, %r132, %r37;
$L__BB3_24:
	shr.u32 	%r108, %r131, 30;
	shf.l.wrap.b32 	%r109, %r132, %r131, 2;
	shl.b32 	%r110, %r132, 2;
	shr.u32 	%r111, %r109, 31;
	add.s32 	%r112, %r111, %r108;
	neg.s32 	%r113, %r112;
	setp.lt.s32 	%p22, %r33, 0;
	selp.b32 	%r133, %r113, %r112, %p22;
	xor.b32  	%r114, %r109, %r33;
	shr.s32 	%r115, %r109, 31;
	xor.b32  	%r116, %r115, %r109;
	xor.b32  	%r117, %r115, %r110;
	cvt.u64.u32 	%rd52, %r116;
	shl.b64 	%rd53, %rd52, 32;
	cvt.u64.u32 	%rd54, %r117;
	or.b64  	%rd55, %rd53, %rd54;
	cvt.rn.f64.s64 	%fd22, %rd55;
	mul.f64 	%fd23, %fd22, 0d3BF921FB54442D19;
	cvt.rn.f32.f64 	%f73, %fd23;
	neg.f32 	%f74, %f73;
	setp.lt.s32 	%p23, %r114, 0;
	selp.f32 	%f109, %f74, %f73, %p23;
$L__BB3_25:
	cvt.f64.f32 	%fd24, %f14;
	add.f64 	%fd25, %fd24, 0dBFE0000000000000;
	add.f64 	%fd26, %fd25, 0d3FF0000000000000;
	cvt.rn.f32.f64 	%f76, %fd26;
	cvt.f64.f32 	%fd27, %f7;
	add.f64 	%fd28, %fd27, 0dBFE0000000000000;
	add.f64 	%fd29, %fd28, 0d3FF0000000000000;
	cvt.rn.f32.f64 	%f77, %fd29;
	mul.rn.f32 	%f78, %f109, %f109;
	and.b32  	%r119, %r133, 1;
	setp.eq.b32 	%p24, %r119, 1;
	selp.f32 	%f79, 0f3F800000, %f109, %p24;
	fma.rn.f32 	%f80, %f78, %f79, 0f00000000;
	fma.rn.f32 	%f81, %f78, 0f37CBAC00, 0fBAB607ED;
	selp.f32 	%f82, %f81, 0fB94D4153, %p24;
	selp.f32 	%f83, 0f3D2AAABB, 0f3C0885E4, %p24;
	fma.rn.f32 	%f84, %f82, %f78, %f83;
	selp.f32 	%f85, 0fBEFFFFFF, 0fBE2AAAA8, %p24;
	fma.rn.f32 	%f86, %f84, %f78, %f85;
	fma.rn.f32 	%f87, %f86, %f80, %f79;
	and.b32  	%r120, %r133, 2;
	setp.eq.s32 	%p25, %r120, 0;
	mov.f32 	%f88, 0f00000000;
	sub.f32 	%f89, %f88, %f87;
	selp.f32 	%f90, %f87, %f89, %p25;
	cvt.f64.f32 	%fd30, %f90;
	mul.f64 	%fd31, %fd30, 0d40E55DD17332C7D3;
	cvt.rn.f32.f64 	%f91, %fd31;
	cvt.rmi.f32.f32 	%f92, %f91;
	sub.f32 	%f93, %f91, %f92;
	cvt.f64.f32 	%fd32, %f93;
	add.f64 	%fd33, %fd32, 0dBFE0000000000000;
	add.f64 	%fd34, %fd33, 0d3FF0000000000000;
	cvt.rn.f32.f64 	%f94, %fd34;
	mul.lo.s32 	%r121, %r1, 6;
	mul.wide.s32 	%rd56, %r121, 4;
	add.s64 	%rd57, %rd1, %rd56;
	ld.global.f32 	%f95, [%rd57];
	mul.f32 	%f96, %f95, %f77;
	st.global.f32 	[%rd3], %f96;
	ld.global.f32 	%f97, [%rd57+4];
	mul.f32 	%f98, %f97, %f77;
	st.global.f32 	[%rd3+4], %f98;
	ld.global.f32 	%f99, [%rd57+8];
	mul.f32 	%f100, %f99, %f76;
	st.global.f32 	[%rd3+8], %f100;
	ld.global.f32 	%f101, [%rd57+12];
	mul.f32 	%f102, %f101, %f76;
	st.global.f32 	[%rd3+12], %f102;
	ld.global.f32 	%f103, [%rd57+16];
	mul.f32 	%f104, %f103, %f94;
	st.global.f32 	[%rd3+16], %f104;
	ld.global.f32 	%f105, [%rd57+20];
	mul.f32 	%f106, %f105, %f94;
	st.global.f32 	[%rd3+20], %f106;
$L__BB3_26:
	ret;

}
	// .globl	_Z11shuffleGenePfS_S_Pi
.visible .entry _Z11shuffleGenePfS_S_Pi(
	.param .u64 .ptr .align 1 _Z11shuffleGenePfS_S_Pi_param_0,
	.param .u64 .ptr .align 1 _Z11shuffleGenePfS_S_Pi_param_1,
	.param .u64 .ptr .align 1 _Z11shuffleGenePfS_S_Pi_param_2,
	.param .u64 .ptr .align 1 _Z11shuffleGenePfS_S_Pi_param_3
)
{
	.reg .pred 	%p<2>;
	.reg .b32 	%r<15>;
	.reg .b32 	%f<25>;
	.reg .b64 	%rd<15>;
	.reg .b64 	%fd<3>;

	ld.param.u64 	%rd1, [_Z11shuffleGenePfS_S_Pi_param_0];
	ld.param.u64 	%rd2, [_Z11shuffleGenePfS_S_Pi_param_1];
	ld.param.u64 	%rd3, [_Z11shuffleGenePfS_S_Pi_param_3];
	cvta.to.global.u64 	%rd4, %rd3;
	mov.u32 	%r3, %tid.x;
	mov.u32 	%r4, %ntid.x;
	mov.u32 	%r5, %ctaid.x;
	mad.lo.s32 	%r1, %r4, %r5, %r3;
	ld.global.u32 	%r6, [%rd4+4];
	shr.u32 	%r7, %r6, 31;
	add.s32 	%r8, %r6, %r7;
	shr.s32 	%r2, %r8, 1;
	setp.gt.s32 	%p1, %r1, %r2;
	@%p1 bra 	$L__BB4_2;
	cvta.to.global.u64 	%rd5, %rd1;
	cvta.to.global.u64 	%rd6, %rd2;
	cvt.rn.f64.s32 	%fd1, %r2;
	div.rn.f64 	%fd2, %fd1, 0d4015333333333333;
	cvt.rzi.s32.f64 	%r9, %fd2;
	add.s32 	%r10, %r9, %r1;
	rem.s32 	%r11, %r10, %r2;
	add.s32 	%r12, %r11, %r2;
	mul.wide.s32 	%rd7, %r1, 4;
	add.s64 	%rd8, %rd6, %rd7;
	mul.wide.s32 	%rd9, %r12, 4;
	add.s64 	%rd10, %rd6, %rd9;
	mul.lo.s32 	%r13, %r12, 6;
	mul.lo.s32 	%r14, %r1, 6;
	mul.wide.s32 	%rd11, %r14, 4;
	add.s64 	%rd12, %rd5, %rd11;
	ld.global.f32 	%f1, [%rd12];
	mul.wide.s32 	%rd13, %r13, 4;
	add.s64 	%rd14, %rd5, %rd13;
	ld.global.f32 	%f2, [%rd14];
	st.global.f32 	[%rd12], %f2;
	st.global.f32 	[%rd14], %f1;
	ld.global.f32 	%f3, [%rd8];
	ld.global.f32 	%f4, [%rd10];
	st.global.f32 	[%rd8], %f4;
	st.global.f32 	[%rd10], %f3;
	ld.global.f32 	%f5, [%rd12+4];
	ld.global.f32 	%f6, [%rd14+4];
	st.global.f32 	[%rd12+4], %f6;
	st.global.f32 	[%rd14+4], %f5;
	ld.global.f32 	%f7, [%rd8];
	ld.global.f32 	%f8, [%rd10];
	st.global.f32 	[%rd8], %f8;
	st.global.f32 	[%rd10], %f7;
	ld.global.f32 	%f9, [%rd12+8];
	ld.global.f32 	%f10, [%rd14+8];
	st.global.f32 	[%rd12+8], %f10;
	st.global.f32 	[%rd14+8], %f9;
	ld.global.f32 	%f11, [%rd8];
	ld.global.f32 	%f12, [%rd10];
	st.global.f32 	[%rd8], %f12;
	st.global.f32 	[%rd10], %f11;
	ld.global.f32 	%f13, [%rd12+12];
	ld.global.f32 	%f14, [%rd14+12];
	st.global.f32 	[%rd12+12], %f14;
	st.global.f32 	[%rd14+12], %f13;
	ld.global.f32 	%f15, [%rd8];
	ld.global.f32 	%f16, [%rd10];
	st.global.f32 	[%rd8], %f16;
	st.global.f32 	[%rd10], %f15;
	ld.global.f32 	%f17, [%rd12+16];
	ld.global.f32 	%f18, [%rd14+16];
	st.global.f32 	[%rd12+16], %f18;
	st.global.f32 	[%rd14+16], %f17;
	ld.global.f32 	%f19, [%rd8];
	ld.global.f32 	%f20, [%rd10];
	st.global.f32 	[%rd8], %f20;
	st.global.f32 	[%rd10], %f19;
	ld.global.f32 	%f21, [%rd12+20];
	ld.global.f32 	%f22, [%rd14+20];
	st.global.f32 	[%rd12+20], %f22;
	st.global.f32 	[%rd14+20], %f21;
	ld.global.f32 	%f23, [%rd8];
	ld.global.f32 	%f24, [%rd10];
	st.global.f32 	[%rd8], %f24;
	st.global.f32 	[%rd10], %f23;
$L__BB4_2:
	ret;

}


// ===== COMPILED SASS (sm_100) =====

	.target	sm_100

	.elftype	@"ET_EXEC"


//--------------------- .note.nv.tkinfo           --------------------------
	.section	.note.nv.tkinfo,"",@"SHT_NOTE"
	.sectionflags	@"SHF_NOTE_NV_TKINFO"
	.tkinfo
        /*0018*/ 	.word	0x00000002
        /*0030*/ 	.string	""
        /*0030*/ 	.string	"ptxas"
        /*0030*/ 	.string	"Cuda compilation tools, release 13.0, V13.0.88"
        /*0030*/ 	.string	"Build cuda_13.0.r13.0/compiler.36424714_0"
        /*0030*/ 	.string	"-arch sm_100 -m 64 "



//--------------------- .note.nv.cuinfo           --------------------------
	.section	.note.nv.cuinfo,"",@"SHT_NOTE"
	.sectionflags	@"SHF_NOTE_NV_CUINFO"
        /*0018*/ 	.short	0x0002
        /*001a*/ 	.short	0x0064
        /*001c*/ 	.short	0x0082
	.zero		2


//--------------------- .nv.info                  --------------------------
	.section	.nv.info,"",@"SHT_CUDA_INFO"
	.align	4


	//----- nvinfo : EIATTR_REGCOUNT
	.align		4
        /*0000*/ 	.byte	0x04, 0x2f
        /*0002*/ 	.short	(.L_2 - .L_1)
	.align		4
.L_1:
        /*0004*/ 	.word	index@(_Z14computeFitnessPfS_S_Pi)
        /*0008*/ 	.word	0x00000020


	//----- nvinfo : EIATTR_FRAME_SIZE
	.align		4
.L_2:
        /*000c*/ 	.byte	0x04, 0x11
        /*000e*/ 	.short	(.L_4 - .L_3)
	.align		4
.L_3:
        /*0010*/ 	.word	index@(_Z14computeFitnessPfS_S_Pi)
        /*0014*/ 	.word	0x00000000


	//----- nvinfo : EIATTR_REGCOUNT
	.align		4
.L_4:
        /*0018*/ 	.byte	0x04, 0x2f
        /*001a*/ 	.short	(.L_6 - .L_5)
	.align		4
.L_5:
        /*001c*/ 	.word	index@(_Z19rearrangePopulationPfS_Pi)
        /*0020*/ 	.word	0x0000001c


	//----- nvinfo : EIATTR_FRAME_SIZE
	.align		4
.L_6:
        /*0024*/ 	.byte	0x04, 0x11
        /*0026*/ 	.short	(.L_8 - .L_7)
	.align		4
.L_7:
        /*0028*/ 	.word	index@(_Z19rearrangePopulationPfS_Pi)
        /*002c*/ 	.word	0x00000000


	//----- nvinfo : EIATTR_REGCOUNT
	.align		4
.L_8:
        /*0030*/ 	.byte	0x04, 0x2f
        /*0032*/ 	.short	(.L_10 - .L_9)
	.align		4
.L_9:
        /*0034*/ 	.word	index@(_Z9crossOverPfS_Pi)
        /*0038*/ 	.word	0x00000028


	//----- nvinfo : EIATTR_FRAME_SIZE
	.align		4
.L_10:
        /*003c*/ 	.byte	0x04, 0x11
        /*003e*/ 	.short	(.L_12 - .L_11)
	.align		4
.L_11:
        /*0040*/ 	.word	index@(_Z9crossOverPfS_Pi)
        /*0044*/ 	.word	0x00000000


	//----- nvinfo : EIATTR_REGCOUNT
	.align		4
.L_12:
        /*0048*/ 	.byte	0x04, 0x2f
        /*004a*/ 	.short	(.L_14 - .L_13)
	.align		4
.L_13:
        /*004c*/ 	.word	index@(_Z6mutatePfS_Pi)
        /*0050*/ 	.word	0x0000001e


	//----- nvinfo : EIATTR_FRAME_SIZE
	.align		4
.L_14:
        /*0054*/ 	.byte	0x04, 0x11
        /*0056*/ 	.short	(.L_16 - .L_15)
	.align		4
.L_15:
        /*0058*/ 	.word	index@(_Z6mutatePfS_Pi)
        /*005c*/ 	.word	0x00000000


	//----- nvinfo : EIATTR_REGCOUNT
	.align		4
.L_16:
        /*0060*/ 	.byte	0x04, 0x2f
        /*0062*/ 	.short	(.L_18 - .L_17)
	.align		4
.L_17:
        /*0064*/ 	.word	index@(_Z11shuffleGenePfS_S_Pi)
        /*0068*/ 	.word	0x0000001c


	//----- nvinfo : EIATTR_FRAME_SIZE
	.align		4
.L_18:
        /*006c*/ 	.byte	0x04, 0x11
        /*006e*/ 	.short	(.L_20 - .L_19)
	.align		4
.L_19:
        /*0070*/ 	.word	index@($__internal_0_$__cuda_sm20_div_rn_f64_full)
        /*0074*/ 	.word	0x00000000


	//----- nvinfo : EIATTR_FRAME_SIZE
	.align		4
.L_20:
        /*0078*/ 	.byte	0x04, 0x11
        /*007a*/ 	.short	(.L_22 - .L_21)
	.align		4
.L_21:
        /*007c*/ 	.word	index@(_Z11shuffleGenePfS_S_Pi)
        /*0080*/ 	.word	0x00000000


	//----- nvinfo : EIATTR_MIN_STACK_SIZE
	.align		4
.L_22:
        /*0084*/ 	.byte	0x04, 0x12
        /*0086*/ 	.short	(.L_24 - .L_23)
	.align		4
.L_23:
        /*0088*/ 	.word	index@(_Z11shuffleGenePfS_S_Pi)
        /*008c*/ 	.word	0x00000000


	//----- nvinfo : EIATTR_MIN_STACK_SIZE
	.align		4
.L_24:
        /*0090*/ 	.byte	0x04, 0x12
        /*0092*/ 	.short	(.L_26 - .L_25)
	.align		4
.L_25:
        /*0094*/ 	.word	index@(_Z6mutatePfS_Pi)
        /*0098*/ 	.word	0x00000000


	//----- nvinfo : EIATTR_MIN_STACK_SIZE
	.align		4
.L_26:
        /*009c*/ 	.byte	0x04, 0x12
        /*009e*/ 	.short	(.L_28 - .L_27)
	.align		4
.L_27:
        /*00a0*/ 	.word	index@(_Z9crossOverPfS_Pi)
        /*00a4*/ 	.word	0x00000000


	//----- nvinfo : EIATTR_MIN_STACK_SIZE
	.align		4
.L_28:
        /*00a8*/ 	.byte	0x04, 0x12
        /*00aa*/ 	.short	(.L_30 - .L_29)
	.align		4
.L_29:
        /*00ac*/ 	.word	index@(_Z19rearrangePopulationPfS_Pi)
        /*00b0*/ 	.word	0x00000000


	//----- nvinfo : EIATTR_MIN_STACK_SIZE
	.align		4
.L_30:
        /*00b4*/ 	.byte	0x04, 0x12
        /*00b6*/ 	.short	(.L_32 - .L_31)
	.align		4
.L_31:
        /*00b8*/ 	.word	index@(_Z14computeFitnessPfS_S_Pi)
        /*00bc*/ 	.word	0x00000000
.L_32:


//--------------------- .nv.compat                --------------------------
	.section	.nv.compat,"",@"SHT_CUDA_COMPAT_INFO"
	.align	4
        /*0000*/ 	.byte	0x02, 0x09, 0x00, 0x00, 0x02, 0x02, 0x01, 0x00, 0x02, 0x05, 0x05, 0x00, 0x03, 0x07, 0x01, 0x01
        /*0010*/ 	.byte	0x02, 0x03, 0x00, 0x00, 0x02, 0x06, 0x01, 0x00, 0x04, 0x0b, 0x08, 0x00, 0x01, 0x00, 0x00, 0x00
        /*0020*/ 	.byte	0x00, 0x00, 0x00, 0x00


//--------------------- .nv.info._Z11shuffleGenePfS_S_Pi --------------------------
	.section	.nv.info._Z11shuffleGenePfS_S_Pi,"",@"SHT_CUDA_INFO"
	.sectionflags	@""
	.align	4


	//----- nvinfo : EIATTR_CUDA_API_VERSION
	.align		4
        /*0000*/ 	.byte	0x04, 0x37
        /*0002*/ 	.short	(.L_34 - .L_33)
.L_33:
        /*0004*/ 	.word	0x00000082


	//----- nvinfo : EIATTR_KPARAM_INFO
	.align		4
.L_34:
        /*0008*/ 	.byte	0x04, 0x17
        /*000a*/ 	.short	(.L_36 - .L_35)
.L_35:
        /*000c*/ 	.word	0x00000000
        /*0010*/ 	.short	0x0003
        /*0012*/ 	.short	0x0018
        /*0014*/ 	.byte	0x00, 0xf5, 0x21, 0x00


	//----- nvinfo : EIATTR_KPARAM_INFO
	.align		4
.L_36:
        /*0018*/ 	.byte	0x04, 0x17
        /*001a*/ 	.short	(.L_38 - .L_37)
.L_37:
        /*001c*/ 	.word	0x00000000
        /*0020*/ 	.short	0x0002
        /*0022*/ 	.short	0x0010
        /*0024*/ 	.byte	0x00, 0xf5, 0x21, 0x00


	//----- nvinfo : EIATTR_KPARAM_INFO
	.align		4
.L_38:
        /*0028*/ 	.byte	0x04, 0x17
        /*002a*/ 	.short	(.L_40 - .L_39)
.L_39:
        /*002c*/ 	.word	0x00000000
        /*0030*/ 	.short	0x0001
        /*0032*/ 	.short	0x0008
        /*0034*/ 	.byte	0x00, 0xf5, 0x21, 0x00


	//----- nvinfo : EIATTR_KPARAM_INFO
	.align		4
.L_40:
        /*0038*/ 	.byte	0x04, 0x17
        /*003a*/ 	.short	(.L_42 - .L_41)
.L_41:
        /*003c*/ 	.word	0x00000000
        /*0040*/ 	.short	0x0000
        /*0042*/ 	.short	0x0000
        /*0044*/ 	.byte	0x00, 0xf5, 0x21, 0x00


	//----- nvinfo : EIATTR_SPARSE_MMA_MASK
	.align		4
.L_42:
        /*0048*/ 	.byte	0x03, 0x50
        /*004a*/ 	.short	0x0000


	//----- nvinfo : EIATTR_MAXREG_COUNT
	.align		4
        /*004c*/ 	.byte	0x03, 0x1b
        /*004e*/ 	.short	0x00ff


	//----- nvinfo : EIATTR_MERCURY_ISA_VERSION
	.align		4
        /*0050*/ 	.byte	0x03, 0x5f
        /*0052*/ 	.short	0x0101


	//----- nvinfo : EIATTR_VRC_CTA_INIT_COUNT
	.align		4
        /*0054*/ 	.byte	0x02, 0x4a
	.zero		1
	.zero		1


	//----- nvinfo : EIATTR_EXIT_INSTR_OFFSETS
	.align		4
        /*0058*/ 	.byte	0x04, 0x1c
        /*005a*/ 	.short	(.L_44 - .L_43)


	//   ....[0]....
.L_43:
        /*005c*/ 	.word	0x000000b0


	//   ....[1]....
        /*0060*/ 	.word	0x00000730


	//----- nvinfo : EIATTR_CRS_STACK_SIZE
	.align		4
.L_44:
        /*0064*/ 	.byte	0x04, 0x1e
        /*0066*/ 	.short	(.L_46 - .L_45)
.L_45:
        /*0068*/ 	.word	0x00000000


	//----- nvinfo : EIATTR_CBANK_PARAM_SIZE
	.align		4
.L_46:
        /*006c*/ 	.byte	0x03, 0x19
        /*006e*/ 	.short	0x0020


	//----- nvinfo : EIATTR_PARAM_CBANK
	.align		4
        /*0070*/ 	.byte	0x04, 0x0a
        /*0072*/ 	.short	(.L_48 - .L_47)
	.align		4
.L_47:
        /*0074*/ 	.word	index@(.nv.constant0._Z11shuffleGenePfS_S_Pi)
        /*0078*/ 	.short	0x0380
        /*007a*/ 	.short	0x0020


	//----- nvinfo : EIATTR_SW_WAR
	.align		4
.L_48:
        /*007c*/ 	.byte	0x04, 0x36
        /*007e*/ 	.short	(.L_50 - .L_49)
.L_49:
        /*0080*/ 	.word	0x00000008
.L_50:


//--------------------- .nv.info._Z6mutatePfS_Pi  --------------------------
	.section	.nv.info._Z6mutatePfS_Pi,"",@"SHT_CUDA_INFO"
	.sectionflags	@""
	.align	4


	//----- nvinfo : EIATTR_CUDA_API_VERSION
	.align		4
        /*0000*/ 	.byte	0x04, 0x37
        /*0002*/ 	.short	(.L_52 - .L_51)
.L_51:
        /*0004*/ 	.word	0x00000082


	//----- nvinfo : EIATTR_KPARAM_INFO
	.align		4
.L_52:
        /*0008*/ 	.byte	0x04, 0x17
        /*000a*/ 	.short	(.L_54 - .L_53)
.L_53:
        /*000c*/ 	.word	0x00000000
        /*0010*/ 	.short	0x0002
        /*0012*/ 	.short	0x0010
        /*0014*/ 	.byte	0x00, 0xf5, 0x21, 0x00


	//----- nvinfo : EIATTR_KPARAM_INFO
	.align		4
.L_54:
        /*0018*/ 	.byte	0x04, 0x17
        /*001a*/ 	.short	(.L_56 - .L_55)
.L_55:
        /*001c*/ 	.word	0x00000000
        /*0020*/ 	.short	0x0001
        /*0022*/ 	.short	0x0008
        /*0024*/ 	.byte	0x00, 0xf5, 0x21, 0x00


	//----- nvinfo : EIATTR_KPARAM_INFO
	.align		4
.L_56:
        /*0028*/ 	.byte	0x04, 0x17
        /*002a*/ 	.short	(.L_58 - .L_57)
.L_57:
        /*002c*/ 	.word	0x00000000
        /*0030*/ 	.short	0x0000
        /*0032*/ 	.short	0x0000
        /*0034*/ 	.byte	0x00, 0xf5, 0x21, 0x00


	//----- nvinfo : EIATTR_SPARSE_MMA_MASK
	.align		4
.L_58:
        /*0038*/ 	.byte	0x03, 0x50
        /*003a*/ 	.short	0x0000


	//----- nvinfo : EIATTR_MAXREG_COUNT
	.align		4
        /*003c*/ 	.byte	0x03, 0x1b
        /*003e*/ 	.short	0x00ff


	//----- nvinfo : EIATTR_MERCURY_ISA_VERSION
	.align		4
        /*0040*/ 	.byte	0x03, 0x5f
        /*0042*/ 	.short	0x0101


	//----- nvinfo : EIATTR_VRC_CTA_INIT_COUNT
	.align		4
        /*0044*/ 	.byte	0x02, 0x4a
	.zero		1
	.zero		1


	//----- nvinfo : EIATTR_EXIT_INSTR_OFFSETS
	.align		4
        /*0048*/ 	.byte	0x04, 0x1c
        /*004a*/ 	.short	(.L_60 - .L_59)


	//   ....[0]....
.L_59:
        /*004c*/ 	.word	0x000000c0


	//   ....[1]....
        /*0050*/ 	.word	0x00001d00


	//----- nvinfo : EIATTR_CRS_STACK_SIZE
	.align		4
.L_60:
        /*0054*/ 	.byte	0x04, 0x1e
        /*0056*/ 	.short	(.L_62 - .L_61)
.L_61:
        /*0058*/ 	.word	0x00000000


	//----- nvinfo : EIATTR_CBANK_PARAM_SIZE
	.align		4
.L_62:
        /*005c*/ 	.byte	0x03, 0x19
        /*005e*/ 	.short	0x0018


	//----- nvinfo : EIATTR_PARAM_CBANK
	.align		4
        /*0060*/ 	.byte	0x04, 0x0a
        /*0062*/ 	.short	(.L_64 - .L_63)
	.align		4
.L_63:
        /*0064*/ 	.word	index@(.nv.constant0._Z6mutatePfS_Pi)
        /*0068*/ 	.short	0x0380
        /*006a*/ 	.short	0x0018


	//----- nvinfo : EIATTR_SW_WAR
	.align		4
.L_64:
        /*006c*/ 	.byte	0x04, 0x36
        /*006e*/ 	.short	(.L_66 - .L_65)
.L_65:
        /*0070*/ 	.word	0x00000008
.L_66:


//--------------------- .nv.info._Z9crossOverPfS_Pi --------------------------
	.section	.nv.info._Z9crossOverPfS_Pi,"",@"SHT_CUDA_INFO"
	.sectionflags	@""
	.align	4


	//----- nvinfo : EIATTR_CUDA_API_VERSION
	.align		4
        /*0000*/ 	.byte	0x04, 0x37
        /*0002*/ 	.short	(.L_68 - .L_67)
.L_67:
        /*0004*/ 	.word	0x00000082


	//----- nvinfo : EIATTR_KPARAM_INFO
	.align		4
.L_68:
        /*0008*/ 	.byte	0x04, 0x17
        /*000a*/ 	.short	(.L_70 - .L_69)
.L_69:
        /*000c*/ 	.word	0x00000000
        /*0010*/ 	.short	0x0002
        /*0012*/ 	.short	0x0010
        /*0014*/ 	.byte	0x00, 0xf5, 0x21, 0x00


	//----- nvinfo : EIATTR_KPARAM_INFO
	.align		4
.L_70:
        /*0018*/ 	.byte	0x04, 0x17
        /*001a*/ 	.short	(.L_72 - .L_71)
.L_71:
        /*001c*/ 	.word	0x00000000
        /*0020*/ 	.short	0x0001
        /*0022*/ 	.short	0x0008
        /*0024*/ 	.byte	0x00, 0xf5, 0x21, 0x00


	//----- nvinfo : EIATTR_KPARAM_INFO
	.align		4
.L_72:
        /*0028*/ 	.byte	0x04, 0x17
        /*002a*/ 	.short	(.L_74 - .L_73)
.L_73:
        /*002c*/ 	.word	0x00000000
        /*0030*/ 	.short	0x0000
        /*0032*/ 	.short	0x0000
        /*0034*/ 	.byte	0x00, 0xf5, 0x21, 0x00


	//----- nvinfo : EIATTR_SPARSE_MMA_MASK
	.align		4
.L_74:
        /*0038*/ 	.byte	0x03, 0x50
        /*003a*/ 	.short	0x0000


	//----- nvinfo : EIATTR_MAXREG_COUNT
	.align		4
        /*003c*/ 	.byte	0x03, 0x1b
        /*003e*/ 	.short	0x00ff


	//----- nvinfo : EIATTR_MERCURY_ISA_VERSION
	.align		4
        /*0040*/ 	.byte	0x03, 0x5f
        /*0042*/ 	.short	0x0101


	//----- nvinfo : EIATTR_VRC_CTA_INIT_COUNT
	.align		4
        /*0044*/ 	.byte	0x02, 0x4a
	.zero		1
	.zero		1


	//----- nvinfo : EIATTR_EXIT_INSTR_OFFSETS
	.align		4
        /*0048*/ 	.byte	0x04, 0x1c
        /*004a*/ 	.short	(.L_76 - .L_75)


	//   ....[0]....
.L_75:
        /*004c*/ 	.word	0x000000c0


	//   ....[1]....
        /*0050*/ 	.word	0x00003760


	//----- nvinfo : EIATTR_CRS_STACK_SIZE
	.align		4
.L_76:
        /*0054*/ 	.byte	0x04, 0x1e
        /*0056*/ 	.short	(.L_78 - .L_77)
.L_77:
        /*0058*/ 	.word	0x00000000


	//----- nvinfo : EIATTR_CBANK_PARAM_SIZE
	.align		4
.L_78:
        /*005c*/ 	.byte	0x03, 0x19
        /*005e*/ 	.short	0x0018


	//----- nvinfo : EIATTR_PARAM_CBANK
	.align		4
        /*0060*/ 	.byte	0x04, 0x0a
        /*0062*/ 	.short	(.L_80 - .L_79)
	.align		4
.L_79:
        /*0064*/ 	.word	index@(.nv.constant0._Z9crossOverPfS_Pi)
        /*0068*/ 	.short	0x0380
        /*006a*/ 	.short	0x0018


	//----- nvinfo : EIATTR_SW_WAR
	.align		4
.L_80:
        /*006c*/ 	.byte	0x04, 0x36
        /*006e*/ 	.short	(.L_82 - .L_81)
.L_81:
        /*0070*/ 	.word	0x00000008
.L_82:


//--------------------- .nv.info._Z19rearrangePopulationPfS_Pi --------------------------
	.section	.nv.info._Z19rearrangePopulationPfS_Pi,"",@"SHT_CUDA_INFO"
	.sectionflags	@""
	.align	4


	//----- nvinfo : EIATTR_CUDA_API_VERSION
	.align		4
        /*0000*/ 	.byte	0x04, 0x37
        /*0002*/ 	.short	(.L_84 - .L_83)
.L_83:
        /*0004*/ 	.word	0x00000082


	//----- nvinfo : EIATTR_KPARAM_INFO
	.align		4
.L_84:
        /*0008*/ 	.byte	0x04, 0x17
        /*000a*/ 	.short	(.L_86 - .L_85)
.L_85:
        /*000c*/ 	.word	0x00000000
        /*0010*/ 	.short	0x0002
        /*0012*/ 	.short	0x0010
        /*0014*/ 	.byte	0x00, 0xf5, 0x21, 0x00


	//----- nvinfo : EIATTR_KPARAM_INFO
	.align		4
.L_86:
        /*0018*/ 	.byte	0x04, 0x17
        /*001a*/ 	.short	(.L_88 - .L_87)
.L_87:
        /*001c*/ 	.word	0x00000000
        /*0020*/ 	.short	0x0001
        /*0022*/ 	.short	0x0008
        /*0024*/ 	.byte	0x00, 0xf5, 0x21, 0x00


	//----- nvinfo : EIATTR_KPARAM_INFO
	.align		4
.L_88:
        /*0028*/ 	.byte	0x04, 0x17
        /*002a*/ 	.short	(.L_90 - .L_89)
.L_89:
        /*002c*/ 	.word	0x00000000
        /*0030*/ 	.short	0x0000
        /*0032*/ 	.short	0x0000
        /*0034*/ 	.byte	0x00, 0xf5, 0x21, 0x00


	//----- nvinfo : EIATTR_SPARSE_MMA_MASK
	.align		4
.L_90:
        /*0038*/ 	.byte	0x03, 0x50
        /*003a*/ 	.short	0x0000


	//----- nvinfo : EIATTR_MAXREG_COUNT
	.align		4
        /*003c*/ 	.byte	0x03, 0x1b
        /*003e*/ 	.short	0x00ff


	//----- nvinfo : EIATTR_MERCURY_ISA_VERSION
	.align		4
        /*0040*/ 	.byte	0x03, 0x5f
        /*0042*/ 	.short	0x0101


	//----- nvinfo : EIATTR_VRC_CTA_INIT_COUNT
	.align		4
        /*0044*/ 	.byte	0x02, 0x4a
	.zero		1
	.zero		1


	//----- nvinfo : EIATTR_EXIT_INSTR_OFFSETS
	.align		4
        /*0048*/ 	.byte	0x04, 0x1c
        /*004a*/ 	.short	(.L_92 - .L_91)


	//   ....[0]....
.L_91:
        /*004c*/ 	.word	0x000000b0


	//   ....[1]....
        /*0050*/ 	.word	0x00000140


	//   ....[2]....
        /*0054*/ 	.word	0x000004a0


	//----- nvinfo : EIATTR_CBANK_PARAM_SIZE
	.align		4
.L_92:
        /*0058*/ 	.byte	0x03, 0x19
        /*005a*/ 	.short	0x0018


	//----- nvinfo : EIATTR_PARAM_CBANK
	.align		4
        /*005c*/ 	.byte	0x04, 0x0a
        /*005e*/ 	.short	(.L_94 - .L_93)
	.align		4
.L_93:
        /*0060*/ 	.word	index@(.nv.constant0._Z19rearrangePopulationPfS_Pi)
        /*0064*/ 	.short	0x0380
        /*0066*/ 	.short	0x0018


	//----- nvinfo : EIATTR_SW_WAR
	.align		4
.L_94:
        /*0068*/ 	.byte	0x04, 0x36
        /*006a*/ 	.short	(.L_96 - .L_95)
.L_95:
        /*006c*/ 	.word	0x00000008
.L_96:


//--------------------- .nv.info._Z14computeFitnessPfS_S_Pi --------------------------
	.section	.nv.info._Z14computeFitnessPfS_S_Pi,"",@"SHT_CUDA_INFO"
	.sectionflags	@""
	.align	4


	//----- nvinfo : EIATTR_CUDA_API_VERSION
	.align		4
        /*0000*/ 	.byte	0x04, 0x37
        /*0002*/ 	.short	(.L_98 - .L_97)
.L_97:
        /*0004*/ 	.word	0x00000082


	//----- nvinfo : EIATTR_KPARAM_INFO
	.align		4
.L_98:
        /*0008*/ 	.byte	0x04, 0x17
        /*000a*/ 	.short	(.L_100 - .L_99)
.L_99:
        /*000c*/ 	.word	0x00000000
        /*0010*/ 	.short	0x0003
        /*0012*/ 	.short	0x0018
        /*0014*/ 	.byte	0x00, 0xf5, 0x21, 0x00


	//----- nvinfo : EIATTR_KPARAM_INFO
	.align		4
.L_100:
        /*0018*/ 	.byte	0x04, 0x17
        /*001a*/ 	.short	(.L_102 - .L_101)
.L_101:
        /*001c*/ 	.word	0x00000000
        /*0020*/ 	.short	0x0002
        /*0022*/ 	.short	0x0010
        /*0024*/ 	.byte	0x00, 0xf5, 0x21, 0x00


	//----- nvinfo : EIATTR_KPARAM_INFO
	.align		4
.L_102:
        /*0028*/ 	.byte	0x04, 0x17
        /*002a*/ 	.short	(.L_104 - .L_103)
.L_103:
        /*002c*/ 	.word	0x00000000
        /*0030*/ 	.short	0x0001
        /*0032*/ 	.short	0x0008
        /*0034*/ 	.byte	0x00, 0xf5, 0x21, 0x00


	//----- nvinfo : EIATTR_KPARAM_INFO
	.align		4
.L_104:
        /*0038*/ 	.byte	0x04, 0x17
        /*003a*/ 	.short	(.L_106 - .L_105)
.L_105:
        /*003c*/ 	.word	0x00000000
        /*0040*/ 	.short	0x0000
        /*0042*/ 	.short	0x0000
        /*0044*/ 	.byte	0x00, 0xf5, 0x21, 0x00


	//----- nvinfo : EIATTR_SPARSE_MMA_MASK
	.align		4
.L_106:
        /*0048*/ 	.byte	0x03, 0x50
        /*004a*/ 	.short	0x0000


	//----- nvinfo : EIATTR_MAXREG_COUNT
	.align		4
        /*004c*/ 	.byte	0x03, 0x1b
        /*004e*/ 	.short	0x00ff


	//----- nvinfo : EIATTR_MERCURY_ISA_VERSION
	.align		4
        /*0050*/ 	.byte	0x03, 0x5f
        /*0052*/ 	.short	0x0101


	//----- nvinfo : EIATTR_VRC_CTA_INIT_COUNT
	.align		4
        /*0054*/ 	.byte	0x02, 0x4a
	.zero		1
	.zero		1


	//----- nvinfo : EIATTR_EXIT_INSTR_OFFSETS
	.align		4
        /*0058*/ 	.byte	0x04, 0x1c
        /*005a*/ 	.short	(.L_108 - .L_107)


	//   ....[0]....
.L_107:
        /*005c*/ 	.word	0x00000090


	//   ....[1]....
        /*0060*/ 	.word	0x00001040


	//----- nvinfo : EIATTR_CBANK_PARAM_SIZE
	.align		4
.L_108:
        /*0064*/ 	.byte	0x03, 0x19
        /*0066*/ 	.short	0x0020


	//----- nvinfo : EIATTR_PARAM_CBANK
	.align		4
        /*0068*/ 	.byte	0x04, 0x0a
        /*006a*/ 	.short	(.L_110 - .L_109)
	.align		4
.L_109:
        /*006c*/ 	.word	index@(.nv.constant0._Z14computeFitnessPfS_S_Pi)
        /*0070*/ 	.short	0x0380
        /*0072*/ 	.short	0x0020


	//----- nvinfo : EIATTR_SW_WAR
	.align		4
.L_110:
        /*0074*/ 	.byte	0x04, 0x36
        /*0076*/ 	.short	(.L_112 - .L_111)
.L_111:
        /*0078*/ 	.word	0x00000008
.L_112:


//--------------------- .nv.callgraph             --------------------------
	.section	.nv.callgraph,"",@"SHT_CUDA_CALLGRAPH"
	.align	4
	.sectionentsize	8
	.align		4
        /*0000*/ 	.word	0x00000000
	.align		4
        /*0004*/ 	.word	0xffffffff
	.align		4
        /*0008*/ 	.word	0x00000000
	.align		4
        /*000c*/ 	.word	0xfffffffe
	.align		4
        /*0010*/ 	.word	0x00000000
	.align		4
        /*0014*/ 	.word	0xfffffffd
	.align		4
        /*0018*/ 	.word	0x00000000
	.align		4
        /*001c*/ 	.word	0xfffffffc


//--------------------- .nv.constant4             --------------------------
	.section	.nv.constant4,"a",@progbits
	.align	8
	.align		8
.nv.constant4:
        /*0000*/ 	.dword	__cudart_i2opi_f


//--------------------- .text._Z11shuffleGenePfS_S_Pi --------------------------
	.section	.text._Z11shuffleGenePfS_S_Pi,"ax",@progbits
	.align	128
        .global         _Z11shuffleGenePfS_S_Pi
        .type           _Z11shuffleGenePfS_S_Pi,@function
        .size           _Z11shuffleGenePfS_S_Pi,(.L_x_58 - _Z11shuffleGenePfS_S_Pi)
        .other          _Z11shuffleGenePfS_S_Pi,@"STO_CUDA_ENTRY STV_DEFAULT"
_Z11shuffleGenePfS_S_Pi:
.text._Z11shuffleGenePfS_S_Pi:
[----:B------:R-:W-:Y:S08]  /*0000*/  LDC R1, c[0x0][0x37c] ;  /* 0x0000df00ff017b82 */ /* 0x000ff00000000800 */
[----:B------:R-:W0:Y:S01]  /*0010*/  LDC.64 R2, c[0x0][0x398] ;  /* 0x0000e600ff027b82 */ /* 0x000e220000000a00 */
[----:B------:R-:W0:Y:S02]  /*0020*/  LDCU.64 UR4, c[0x0][0x358] ;  /* 0x00006b00ff0477ac */ /* 0x000e240008000a00 */
[----:B0-----:R-:W2:Y:S01]  /*0030*/  LDG.E R2, desc[UR4][R2.64+0x4] ;  /* 0x0000040402027981 */ /* 0x001ea2000c1e1900 */
[----:B------:R-:W0:Y:S01]  /*0040*/  LDCU UR6, c[0x0][0x360] ;  /* 0x00006c00ff0677ac */ /* 0x000e220008000800 */
[----:B------:R-:W0:Y:S01]  /*0050*/  S2R R0, SR_TID.X ;  /* 0x0000000000007919 */ /* 0x000e220000002100 */
[----:B------:R-:W0:Y:S02]  /*0060*/  S2R R7, SR_CTAID.X ;  /* 0x0000000000077919 */ /* 0x000e240000002500 */
[----:B0-----:R-:W-:Y:S01]  /*0070*/  IMAD R0, R7, UR6, R0 ;  /* 0x0000000607007c24 */ /* 0x001fe2000f8e0200 */
[----:B--2---:R-:W-:-:S04]  /*0080*/  LEA.HI R5, R2, R2, RZ, 0x1 ;  /* 0x0000000202057211 */ /* 0x004fc800078f08ff */
[----:B------:R-:W-:-:S04]  /*0090*/  SHF.R.S32.HI R5, RZ, 0x1, R5 ;  /* 0x00000001ff057819 */ /* 0x000fc80000011405 */
[----:B------:R-:W-:-:S13]  /*00a0*/  ISETP.GT.AND P0, PT, R0, R5, PT ;  /* 0x000000050000720c */ /* 0x000fda0003f04270 */
[----:B------:R-:W-:Y:S05]  /*00b0*/  @P0 EXIT ;  /* 0x000000000000094d */ /* 0x000fea0003800000 */
[----:B------:R-:W0:Y:S01]  /*00c0*/  MUFU.RCP64H R3, 5.299999237060546875 ;  /* 0x4015333300037908 */ /* 0x000e220000001800 */
[----:B------:R-:W-:Y:S02]  /*00d0*/  IMAD.MOV.U32 R10, RZ, RZ, 0x33333333 ;  /* 0x33333333ff0a7424 */ /* 0x000fe400078e00ff */
[----:B------:R-:W-:Y:S02]  /*00e0*/  IMAD.MOV.U32 R11, RZ, RZ, 0x40153333 ;  /* 0x40153333ff0b7424 */ /* 0x000fe400078e00ff */
[----:B------:R-:W-:-:S06]  /*00f0*/  IMAD.MOV.U32 R2, RZ, RZ, 0x1 ;  /* 0x00000001ff027424 */ /* 0x000fcc00078e00ff */
[----:B0-----:R-:W-:-:S08]  /*0100*/  DFMA R6, R2, -R10, 1 ;  /* 0x3ff000000206742b */ /* 0x001fd0000000080a */
[----:B------:R-:W-:-:S08]  /*0110*/  DFMA R6, R6, R6, R6 ;  /* 0x000000060606722b */ /* 0x000fd00000000006 */
[----:B------:R-:W-:Y:S02]  /*0120*/  DFMA R2, R2, R6, R2 ;  /* 0x000000060202722b */ /* 0x000fe40000000002 */
[----:B------:R-:W0:Y:S06]  /*0130*/  I2F.F64 R6, R5 ;  /* 0x0000000500067312 */ /* 0x000e2c0000201c00 */
[----:B------:R-:W-:-:S08]  /*0140*/  DFMA R8, R2, -R10, 1 ;  /* 0x3ff000000208742b */ /* 0x000fd0000000080a */
[----:B------:R-:W-:Y:S01]  /*0150*/  DFMA R2, R2, R8, R2 ;  /* 0x000000080202722b */ /* 0x000fe20000000002 */
[----:B0-----:R-:W-:-:S07]  /*0160*/  FSETP.GEU.AND P1, PT, |R7|, 6.5827683646048100446e-37, PT ;  /* 0x036000000700780b */ /* 0x001fce0003f2e200 */
[----:B------:R-:W-:-:S08]  /*0170*/  DMUL R8, R6, R2 ;  /* 0x0000000206087228 */ /* 0x000fd00000000000 */
[----:B------:R-:W-:-:S08]  /*0180*/  DFMA R10, R8, -R10, R6 ;  /* 0x8000000a080a722b */ /* 0x000fd00000000006 */
[----:B------:R-:W-:-:S10]  /*0190*/  DFMA R2, R2, R10, R8 ;  /* 0x0000000a0202722b */ /* 0x000fd40000000008 */
[----:B------:R-:W-:-:S05]  /*01a0*/  FFMA R4, RZ, 2.3312499523162841797, R3 ;  /* 0x40153333ff047823 */ /* 0x000fca0000000003 */
[----:B------:R-:W-:-:S13]  /*01b0*/  FSETP.GT.AND P0, PT, |R4|, 1.469367938527859385e-39, PT ;  /* 0x001000000400780b */ /* 0x000fda0003f04200 */
[----:B------:R-:W-:Y:S05]  /*01c0*/  @P0 BRA P1, `(.L_x_0) ;  /* 0x0000000000100947 */ /* 0x000fea0000800000 */
[----:B------:R-:W-:-:S07]  /*01d0*/  MOV R4, 0x1f0 ;  /* 0x000001f000047802 */ /* 0x000fce0000000f00 */
[----:B------:R-:W-:Y:S05]  /*01e0*/  CALL.REL.NOINC `($__internal_0_$__cuda_sm20_div_rn_f64_full) ;  /* 0x0000000400547944 */ /* 0x000fea0003c00000 */
[----:B------:R-:W-:Y:S02]  /*01f0*/  IMAD.MOV.U32 R2, RZ, RZ, R12 ;  /* 0x000000ffff027224 */ /* 0x000fe400078e000c */
[----:B------:R-:W-:-:S07]  /*0200*/  IMAD.MOV.U32 R3, RZ, RZ, R13 ;  /* 0x000000ffff037224 */ /* 0x000fce00078e000d */
.L_x_0:
[-C--:B------:R-:W-:Y:S01]  /*0210*/  IABS R9, R5.reuse ;  /* 0x0000000500097213 */ /* 0x080fe20000000000 */
[----:B------:R0:W1:Y:S01]  /*0220*/  F2I.F64.TRUNC R3, R2 ;  /* 0x0000000200037311 */ /* 0x000062000030d100 */
[----:B------:R-:W-:-:S07]  /*0230*/  IABS R12, R5 ;  /* 0x00000005000c7213 */ /* 0x000fce0000000000 */
[----:B------:R-:W2:Y:S01]  /*0240*/  I2F.RP R8, R9 ;  /* 0x0000000900087306 */ /* 0x000ea20000209400 */
[----:B0-----:R-:W-:Y:S02]  /*0250*/  IMAD.MOV R2, RZ, RZ, -R12 ;  /* 0x000000ffff027224 */ /* 0x001fe400078e0a0c */
[----:B-1----:R-:W-:-:S05]  /*0260*/  IMAD.IADD R4, R0, 0x1, R3 ;  /* 0x0000000100047824 */ /* 0x002fca00078e0203 */
[----:B------:R-:W-:Y:S01]  /*0270*/  ISETP.GE.AND P2, PT, R4, RZ, PT ;  /* 0x000000ff0400720c */ /* 0x000fe20003f46270 */
[----:B--2---:R-:W0:Y:S02]  /*0280*/  MUFU.RCP R8, R8 ;  /* 0x0000000800087308 */ /* 0x004e240000001000 */
[----:B0-----:R-:W-:-:S06]  /*0290*/  VIADD R6, R8, 0xffffffe ;  /* 0x0ffffffe08067836 */ /* 0x001fcc0000000000 */
[----:B------:R0:W1:Y:S02]  /*02a0*/  F2I.FTZ.U32.TRUNC.NTZ R7, R6 ;  /* 0x0000000600077305 */ /* 0x000064000021f000 */
[----:B0-----:R-:W-:Y:S01]  /*02b0*/  IMAD.MOV.U32 R6, RZ, RZ, RZ ;  /* 0x000000ffff067224 */ /* 0x001fe200078e00ff */
[----:B-1----:R-:W-:-:S05]  /*02c0*/  IADD3 R10, PT, PT, RZ, -R7, RZ ;  /* 0x80000007ff0a7210 */ /* 0x002fca0007ffe0ff */
[----:B------:R-:W-:Y:S01]  /*02d0*/  IMAD R11, R10, R9, RZ ;  /* 0x000000090a0b7224 */ /* 0x000fe200078e02ff */
[----:B------:R-:W-:-:S03]  /*02e0*/  IABS R10, R4 ;  /* 0x00000004000a7213 */ /* 0x000fc60000000000 */
[----:B------:R-:W-:-:S04]  /*02f0*/  IMAD.HI.U32 R7, R7, R11, R6 ;  /* 0x0000000b07077227 */ /* 0x000fc800078e0006 */
[----:B------:R-:W-:-:S04]  /*0300*/  IMAD.MOV.U32 R6, RZ, RZ, R10 ;  /* 0x000000ffff067224 */ /* 0x000fc800078e000a */
[----:B------:R-:W-:-:S04]  /*0310*/  IMAD.HI.U32 R7, R7, R6, RZ ;  /* 0x0000000607077227 */ /* 0x000fc800078e00ff */
[----:B------:R-:W-:Y:S02]  /*0320*/  IMAD R2, R7, R2, R6 ;  /* 0x0000000207027224 */ /* 0x000fe400078e0206 */
[----:B------:R-:W0:Y:S03]  /*0330*/  LDC.64 R6, c[0x0][0x380] ;  /* 0x0000e000ff067b82 */ /* 0x000e260000000a00 */
[----:B------:R-:W-:-:S13]  /*0340*/  ISETP.GT.U32.AND P0, PT, R9, R2, PT ;  /* 0x000000020900720c */ /* 0x000fda0003f04070 */
[----:B------:R-:W-:Y:S01]  /*0350*/  @!P0 IMAD.IADD R2, R2, 0x1, -R9 ;  /* 0x0000000102028824 */ /* 0x000fe200078e0a09 */
[----:B------:R-:W-:-:S04]  /*0360*/  ISETP.NE.AND P0, PT, R5, RZ, PT ;  /* 0x000000ff0500720c */ /* 0x000fc80003f05270 */
[----:B------:R-:W-:-:S13]  /*0370*/  ISETP.GT.U32.AND P1, PT, R9, R2, PT ;  /* 0x000000020900720c */ /* 0x000fda0003f24070 */
[----:B------:R-:W-:Y:S02]  /*0380*/  @!P1 IADD3 R2, PT, PT, R2, -R9, RZ ;  /* 0x8000000902029210 */ /* 0x000fe40007ffe0ff */
[----:B------:R-:W1:Y:S03]  /*0390*/  LDC.64 R8, c[0x0][0x388] ;  /* 0x0000e200ff087b82 */ /* 0x000e660000000a00 */
[----:B------:R-:W-:Y:S01]  /*03a0*/  @!P2 IMAD.MOV R2, RZ, RZ, -R2 ;  /* 0x000000ffff02a224 */ /* 0x000fe200078e0a02 */
[----:B------:R-:W-:-:S05]  /*03b0*/  @!P0 LOP3.LUT R2, RZ, R5, RZ, 0x33, !PT ;  /* 0x00000005ff028212 */ /* 0x000fca00078e33ff */
[----:B------:R-:W-:Y:S02]  /*03c0*/  IMAD.IADD R11, R5, 0x1, R2 ;  /* 0x00000001050b7824 */ /* 0x000fe400078e0202 */
[----:B------:R-:W-:Y:S02]  /*03d0*/  IMAD R5, R0, 0x6, RZ ;  /* 0x0000000600057824 */ /* 0x000fe400078e02ff */
[----:B------:R-:W-:Y:S02]  /*03e0*/  IMAD R3, R11, 0x6, RZ ;  /* 0x000000060b037824 */ /* 0x000fe400078e02ff */
[----:B0-----:R-:W-:-:S04]  /*03f0*/  IMAD.WIDE R4, R5, 0x4, R6 ;  /* 0x0000000405047825 */ /* 0x001fc800078e0206 */
[----:B------:R-:W-:Y:S01]  /*0400*/  IMAD.WIDE R2, R3, 0x4, R6 ;  /* 0x0000000403027825 */ /* 0x000fe200078e0206 */
[----:B------:R-:W2:Y:S04]  /*0410*/  LDG.E R13, desc[UR4][R4.64] ;  /* 0x00000004040d7981 */ /* 0x000ea8000c1e1900 */
[----:B------:R-:W3:Y:S01]  /*0420*/  LDG.E R15, desc[UR4][R2.64] ;  /* 0x00000004020f7981 */ /* 0x000ee2000c1e1900 */
[----:B-1----:R-:W-:-:S04]  /*0430*/  IMAD.WIDE R6, R11, 0x4, R8 ;  /* 0x000000040b067825 */ /* 0x002fc800078e0208 */
[----:B------:R-:W-:Y:S01]  /*0440*/  IMAD.WIDE R8, R0, 0x4, R8 ;  /* 0x0000000400087825 */ /* 0x000fe200078e0208 */
[----:B---3--:R0:W-:Y:S04]  /*0450*/  STG.E desc[UR4][R4.64], R15 ;  /* 0x0000000f04007986 */ /* 0x0081e8000c101904 */
[----:B--2---:R1:W-:Y:S04]  /*0460*/  STG.E desc[UR4][R2.64], R13 ;  /* 0x0000000d02007986 */ /* 0x0043e8000c101904 */
[----:B------:R-:W2:Y:S04]  /*0470*/  LDG.E R17, desc[UR4][R6.64] ;  /* 0x0000000406117981 */ /* 0x000ea8000c1e1900 */
[----:B------:R-:W3:Y:S04]  /*0480*/  LDG.E R11, desc[UR4][R8.64] ;  /* 0x00000004080b7981 */ /* 0x000ee8000c1e1900 */
[----:B--2---:R2:W-:Y:S04]  /*0490*/  STG.E desc[UR4][R8.64], R17 ;  /* 0x0000001108007986 */ /* 0x0045e8000c101904 */
[----:B---3--:R3:W-:Y:S04]  /*04a0*/  STG.E desc[UR4][R6.64], R11 ;  /* 0x0000000b06007986 */ /* 0x0087e8000c101904 */
[----:B------:R-:W4:Y:S04]  /*04b0*/  LDG.E R21, desc[UR4][R2.64+0x4] ;  /* 0x0000040402157981 */ /* 0x000f28000c1e1900 */
[----:B------:R-:W5:Y:S04]  /*04c0*/  LDG.E R19, desc[UR4][R4.64+0x4] ;  /* 0x0000040404137981 */ /* 0x000f68000c1e1900 */
[----:B----4-:R4:W-:Y:S04]  /*04d0*/  STG.E desc[UR4][R4.64+0x4], R21 ;  /* 0x0000041504007986 */ /* 0x0109e8000c101904 */
[----:B-----5:R5:W-:Y:S04]  /*04e0*/  STG.E desc[UR4][R2.64+0x4], R19 ;  /* 0x0000041302007986 */ /* 0x020be8000c101904 */
[----:B------:R-:W2:Y:S04]  /*04f0*/  LDG.E R23, desc[UR4][R6.64] ;  /* 0x0000000406177981 */ /* 0x000ea8000c1e1900 */
[----:B0-----:R-:W3:Y:S04]  /*0500*/  LDG.E R15, desc[UR4][R8.64] ;  /* 0x00000004080f7981 */ /* 0x001ee8000c1e1900 */
[----:B--2---:R0:W-:Y:S04]  /*0510*/  STG.E desc[UR4][R8.64], R23 ;  /* 0x0000001708007986 */ /* 0x0041e8000c101904 */
[----:B---3--:R2:W-:Y:S04]  /*0520*/  STG.E desc[UR4][R6.64], R15 ;  /* 0x0000000f06007986 */ /* 0x0085e8000c101904 */
[----:B------:R-:W3:Y:S04]  /*0530*/  LDG.E R25, desc[UR4][R2.64+0x8] ;  /* 0x0000080402197981 */ /* 0x000ee8000c1e1900 */
[----:B-1----:R-:W4:Y:S04]  /*0540*/  LDG.E R13, desc[UR4][R4.64+0x8] ;  /* 0x00000804040d7981 */ /* 0x002f28000c1e1900 */
[----:B---3--:R1:W-:Y:S04]  /*0550*/  STG.E desc[UR4][R4.64+0x8], R25 ;  /* 0x0000081904007986 */ /* 0x0083e8000c101904 */
[----:B----4-:R3:W-:Y:S04]  /*0560*/  STG.E desc[UR4][R2.64+0x8], R13 ;  /* 0x0000080d02007986 */ /* 0x0107e8000c101904 */
[----:B------:R-:W4:Y:S04]  /*0570*/  LDG.E R17, desc[UR4][R6.64] ;  /* 0x0000000406117981 */ /* 0x000f28000c1e1900 */
[----:B------:R-:W5:Y:S04]  /*0580*/  LDG.E R11, desc[UR4][R8.64] ;  /* 0x00000004080b7981 */ /* 0x000f68000c1e1900 */
[----:B----4-:R4:W-:Y:S04]  /*0590*/  STG.E desc[UR4][R8.64], R17 ;  /* 0x0000001108007986 */ /* 0x0109e8000c101904 */
[----:B-----5:R5:W-:Y:S04]  /*05a0*/  STG.E desc[UR4][R6.64], R11 ;  /* 0x0000000b06007986 */ /* 0x020be8000c101904 */
[----:B------:R-:W2:Y:S04]  /*05b0*/  LDG.E R21, desc[UR4][R2.64+0xc] ;  /* 0x00000c0402157981 */ /* 0x000ea8000c1e1900 */
[----:B------:R-:W3:Y:S04]  /*05c0*/  LDG.E R19, desc[UR4][R4.64+0xc] ;  /* 0x00000c0404137981 */ /* 0x000ee8000c1e1900 */
[----:B--2---:R2:W-:Y:S04]  /*05d0*/  STG.E desc[UR4][R4.64+0xc], R21 ;  /* 0x00000c1504007986 */ /* 0x0045e8000c101904 */
[----:B---3--:R3:W-:Y:S04]  /*05e0*/  STG.E desc[UR4][R2.64+0xc], R19 ;  /* 0x00000c1302007986 */ /* 0x0087e8000c101904 */
[----:B0-----:R-:W4:Y:S04]  /*05f0*/  LDG.E R23, desc[UR4][R6.64] ;  /* 0x0000000406177981 */ /* 0x001f28000c1e1900 */
[----:B------:R-:W5:Y:S04]  /*0600*/  LDG.E R15, desc[UR4][R8.64] ;  /* 0x00000004080f7981 */ /* 0x000f68000c1e1900 */
[----:B----4-:R0:W-:Y:S04]  /*0610*/  STG.E desc[UR4][R8.64], R23 ;  /* 0x0000001708007986 */ /* 0x0101e8000c101904 */
[----:B-----5:R4:W-:Y:S04]  /*0620*/  STG.E desc[UR4][R6.64], R15 ;  /* 0x0000000f06007986 */ /* 0x0209e8000c101904 */
[----:B-1----:R-:W5:Y:S04]  /*0630*/  LDG.E R25, desc[UR4][R2.64+0x10] ;  /* 0x0000100402197981 */ /* 0x002f68000c1e1900 */
[----:B------:R-:W2:Y:S04]  /*0640*/  LDG.E R13, desc[UR4][R4.64+0x10] ;  /* 0x00001004040d7981 */ /* 0x000ea8000c1e1900 */
[----:B-----5:R-:W-:Y:S04]  /*0650*/  STG.E desc[UR4][R4.64+0x10], R25 ;  /* 0x0000101904007986 */ /* 0x020fe8000c101904 */
[----:B--2---:R-:W-:Y:S04]  /*0660*/  STG.E desc[UR4][R2.64+0x10], R13 ;  /* 0x0000100d02007986 */ /* 0x004fe8000c101904 */
[----:B------:R-:W2:Y:S04]  /*0670*/  LDG.E R17, desc[UR4][R6.64] ;  /* 0x0000000406117981 */ /* 0x000ea8000c1e1900 */
[----:B------:R-:W5:Y:S04]  /*0680*/  LDG.E R11, desc[UR4][R8.64] ;  /* 0x00000004080b7981 */ /* 0x000f68000c1e1900 */
[----:B--2---:R-:W-:Y:S04]  /*0690*/  STG.E desc[UR4][R8.64], R17 ;  /* 0x0000001108007986 */ /* 0x004fe8000c101904 */
[----:B-----5:R-:W-:Y:S04]  /*06a0*/  STG.E desc[UR4][R6.64], R11 ;  /* 0x0000000b06007986 */ /* 0x020fe8000c101904 */
[----:B------:R-:W2:Y:S04]  /*06b0*/  LDG.E R21, desc[UR4][R2.64+0x14] ;  /* 0x0000140402157981 */ /* 0x000ea8000c1e1900 */
[----:B---3--:R-:W3:Y:S04]  /*06c0*/  LDG.E R19, desc[UR4][R4.64+0x14] ;  /* 0x0000140404137981 */ /* 0x008ee8000c1e1900 */
[----:B--2---:R-:W-:Y:S04]  /*06d0*/  STG.E desc[UR4][R4.64+0x14], R21 ;  /* 0x0000141504007986 */ /* 0x004fe8000c101904 */
[----:B---3--:R-:W-:Y:S04]  /*06e0*/  STG.E desc[UR4][R2.64+0x14], R19 ;  /* 0x0000141302007986 */ /* 0x008fe8000c101904 */
[----:B0-----:R-:W2:Y:S04]  /*06f0*/  LDG.E R23, desc[UR4][R6.64] ;  /* 0x0000000406177981 */ /* 0x001ea8000c1e1900 */
[----:B----4-:R-:W3:Y:S04]  /*0700*/  LDG.E R15, desc[UR4][R8.64] ;  /* 0x00000004080f7981 */ /* 0x010ee8000c1e1900 */
[----:B--2---:R-:W-:Y:S04]  /*0710*/  STG.E desc[UR4][R8.64], R23 ;  /* 0x0000001708007986 */ /* 0x004fe8000c101904 */
[----:B---3--:R-:W-:Y:S01]  /*0720*/  STG.E desc[UR4][R6.64], R15 ;  /* 0x0000000f06007986 */ /* 0x008fe2000c101904 */
[----:B------:R-:W-:Y:S05]  /*0730*/  EXIT ;  /* 0x000000000000794d */ /* 0x000fea0003800000 */
        .weak           $__internal_0_$__cuda_sm20_div_rn_f64_full
        .type           $__internal_0_$__cuda_sm20_div_rn_f64_full,@function
        .size           $__internal_0_$__cuda_sm20_div_rn_f64_full,(.L_x_58 - $__internal_0_$__cuda_sm20_div_rn_f64_full)
$__internal_0_$__cuda_sm20_div_rn_f64_full:
[----:B------:R-:W-:Y:S01]  /*0740*/  IMAD.MOV.U32 R3, RZ, RZ, 0x3ff53333 ;  /* 0x3ff53333ff037424 */ /* 0x000fe200078e00ff */
[C---:B------:R-:W-:Y:S01]  /*0750*/  FSETP.GEU.AND P1, PT, |R7|.reuse, 1.469367938527859385e-39, PT ;  /* 0x001000000700780b */ /* 0x040fe20003f2e200 */
[----:B------:R-:W-:Y:S01]  /*0760*/  IMAD.MOV.U32 R2, RZ, RZ, 0x33333333 ;  /* 0x33333333ff027424 */ /* 0x000fe200078e00ff */
[----:B------:R-:W-:Y:S01]  /*0770*/  LOP3.LUT R12, R7, 0x7ff00000, RZ, 0xc0, !PT ;  /* 0x7ff00000070c7812 */ /* 0x000fe200078ec0ff */
[----:B------:R-:W0:Y:S01]  /*0780*/  MUFU.RCP64H R9, R3 ;  /* 0x0000000300097308 */ /* 0x000e220000001800 */
[----:B------:R-:W-:Y:S01]  /*0790*/  IMAD.MOV.U32 R8, RZ, RZ, 0x1 ;  /* 0x00000001ff087424 */ /* 0x000fe200078e00ff */
[----:B------:R-:W-:Y:S01]  /*07a0*/  MOV R13, 0x1ca00000 ;  /* 0x1ca00000000d7802 */ /* 0x000fe20000000f00 */
[----:B------:R-:W-:Y:S01]  /*07b0*/  IMAD.MOV.U32 R19, RZ, RZ, 0x40100000 ;  /* 0x40100000ff137424 */ /* 0x000fe200078e00ff */
[----:B------:R-:W-:Y:S01]  /*07c0*/  ISETP.GE.U32.AND P0, PT, R12, 0x40100000, PT ;  /* 0x401000000c00780c */ /* 0x000fe20003f06070 */
[----:B------:R-:W-:-:S03]  /*07d0*/  IMAD.MOV.U32 R18, RZ, RZ, R12 ;  /* 0x000000ffff127224 */ /* 0x000fc600078e000c */
[----:B------:R-:W-:Y:S02]  /*07e0*/  SEL R13, R13, 0x63400000, !P0 ;  /* 0x634000000d0d7807 */ /* 0x000fe40004000000 */
[----:B------:R-:W-:Y:S01]  /*07f0*/  IADD3 R21, PT, PT, R19, -0x1, RZ ;  /* 0xffffffff13157810 */ /* 0x000fe20007ffe0ff */
[----:B0-----:R-:W-:-:S08]  /*0800*/  DFMA R10, R8, -R2, 1 ;  /* 0x3ff00000080a742b */ /* 0x001fd00000000802 */
[----:B------:R-:W-:-:S08]  /*0810*/  DFMA R10, R10, R10, R10 ;  /* 0x0000000a0a0a722b */ /* 0x000fd0000000000a */
[----:B------:R-:W-:Y:S01]  /*0820*/  DFMA R14, R8, R10, R8 ;  /* 0x0000000a080e722b */ /* 0x000fe20000000008 */
[C-C-:B------:R-:W-:Y:S01]  /*0830*/  @!P1 LOP3.LUT R10, R13.reuse, 0x80000000, R7.reuse, 0xf8, !PT ;  /* 0x800000000d0a9812 */ /* 0x140fe200078ef807 */
[----:B------:R-:W-:Y:S01]  /*0840*/  IMAD.MOV.U32 R8, RZ, RZ, R6 ;  /* 0x000000ffff087224 */ /* 0x000fe200078e0006 */
[----:B------:R-:W-:Y:S02]  /*0850*/  LOP3.LUT R9, R13, 0x800fffff, R7, 0xf8, !PT ;  /* 0x800fffff0d097812 */ /* 0x000fe400078ef807 */
[----:B------:R-:W-:Y:S01]  /*0860*/  @!P1 LOP3.LUT R11, R10, 0x100000, RZ, 0xfc, !PT ;  /* 0x001000000a0b9812 */ /* 0x000fe200078efcff */
[----:B------:R-:W-:Y:S02]  /*0870*/  @!P1 IMAD.MOV.U32 R10, RZ, RZ, RZ ;  /* 0x000000ffff0a9224 */ /* 0x000fe400078e00ff */
[----:B------:R-:W-:-:S04]  /*0880*/  DFMA R16, R14, -R2, 1 ;  /* 0x3ff000000e10742b */ /* 0x000fc80000000802 */
[----:B------:R-:W-:-:S04]  /*0890*/  @!P1 DFMA R8, R8, 2, -R10 ;  /* 0x400000000808982b */ /* 0x000fc8000000080a */
[----:B------:R-:W-:-:S06]  /*08a0*/  DFMA R10, R14, R16, R14 ;  /* 0x000000100e0a722b */ /* 0x000fcc000000000e */
[----:B------:R-:W-:Y:S02]  /*08b0*/  @!P1 LOP3.LUT R18, R9, 0x7ff00000, RZ, 0xc0, !PT ;  /* 0x7ff0000009129812 */ /* 0x000fe400078ec0ff */
[----:B------:R-:W-:-:S03]  /*08c0*/  DMUL R16, R10, R8 ;  /* 0x000000080a107228 */ /* 0x000fc60000000000 */
[----:B------:R-:W-:-:S05]  /*08d0*/  VIADD R20, R18, 0xffffffff ;  /* 0xffffffff12147836 */ /* 0x000fca0000000000 */
[----:B------:R-:W-:Y:S01]  /*08e0*/  DFMA R14, R16, -R2, R8 ;  /* 0x80000002100e722b */ /* 0x000fe20000000008 */
[----:B------:R-:W-:-:S04]  /*08f0*/  ISETP.GT.U32.AND P0, PT, R20, 0x7feffffe, PT ;  /* 0x7feffffe1400780c */ /* 0x000fc80003f04070 */
[----:B------:R-:W-:-:S03]  /*0900*/  ISETP.GT.U32.OR P0, PT, R21, 0x7feffffe, P0 ;  /* 0x7feffffe1500780c */ /* 0x000fc60000704470 */
[----:B------:R-:W-:-:S10]  /*0910*/  DFMA R10, R10, R14, R16 ;  /* 0x0000000e0a0a722b */ /* 0x000fd40000000010 */
[----:B------:R-:W-:Y:S05]  /*0920*/  @P0 BRA `(.L_x_1) ;  /* 0x0000000000680947 */ /* 0x000fea0003800000 */
[----:B------:R-:W-:Y:S02]  /*0930*/  IMAD.MOV.U32 R7, RZ, RZ, 0x40100000 ;  /* 0x40100000ff077424 */ /* 0x000fe400078e00ff */
[----:B------:R-:W-:-:S03]  /*0940*/  IMAD.MOV.U32 R6, RZ, RZ, RZ ;  /* 0x000000ffff067224 */ /* 0x000fc600078e00ff */
[----:B------:R-:W-:-:S04]  /*0950*/  VIADDMNMX R12, R12, -R7, 0xb9600000, !PT ;  /* 0xb96000000c0c7446 */ /* 0x000fc80007800907 */
[----:B------:R-:W-:-:S05]  /*0960*/  VIMNMX R12, PT, PT, R12, 0x46a00000, PT ;  /* 0x46a000000c0c7848 */ /* 0x000fca0003fe0100 */
[----:B------:R-:W-:-:S04]  /*0970*/  IMAD.IADD R14, R12, 0x1, -R13 ;  /* 0x000000010c0e7824 */ /* 0x000fc800078e0a0d */
[----:B------:R-:W-:-:S06]  /*0980*/  VIADD R7, R14, 0x7fe00000 ;  /* 0x7fe000000e077836 */ /* 0x000fcc0000000000 */
[----:B------:R-:W-:-:S10]  /*0990*/  DMUL R12, R10, R6 ;  /* 0x000000060a0c7228 */ /* 0x000fd40000000000 */
[----:B------:R-:W-:-:S13]  /*09a0*/  FSETP.GTU.AND P0, PT, |R13|, 1.469367938527859385e-39, PT ;  /* 0x001000000d00780b */ /* 0x000fda0003f0c200 */
[----:B------:R-:W-:Y:S05]  /*09b0*/  @P0 BRA `(.L_x_2) ;  /* 0x0000000000880947 */ /* 0x000fea0003800000 */
[----:B------:R-:W-:Y:S01]  /*09c0*/  DFMA R2, R10, -R2, R8 ;  /* 0x800000020a02722b */ /* 0x000fe20000000008 */
[----:B------:R-:W-:-:S09]  /*09d0*/  IMAD.MOV.U32 R6, RZ, RZ, RZ ;  /* 0x000000ffff067224 */ /* 0x000fd200078e00ff */
[C---:B------:R-:W-:Y:S02]  /*09e0*/  FSETP.NEU.AND P0, PT, R3.reuse, RZ, PT ;  /* 0x000000ff0300720b */ /* 0x040fe40003f0d000 */
[----:B------:R-:W-:-:S04]  /*09f0*/  LOP3.LUT R2, R3, 0x40153333, RZ, 0x3c, !PT ;  /* 0x4015333303027812 */ /* 0x000fc800078e3cff */
[----:B------:R-:W-:-:S04]  /*0a00*/  LOP3.LUT R9, R2, 0x80000000, RZ, 0xc0, !PT ;  /* 0x8000000002097812 */ /* 0x000fc800078ec0ff */
[----:B------:R-:W-:-:S03]  /*0a10*/  LOP3.LUT R7, R9, R7, RZ, 0xfc, !PT ;  /* 0x0000000709077212 */ /* 0x000fc600078efcff */
[----:B------:R-:W-:Y:S05]  /*0a20*/  @!P0 BRA `(.L_x_2) ;  /* 0x00000000006c8947 */ /* 0x000fea0003800000 */
[----:B------:R-:W-:Y:S01]  /*0a30*/  IADD3 R3, PT, PT, -R14, RZ, RZ ;  /* 0x000000ff0e037210 */ /* 0x000fe20007ffe1ff */
[----:B------:R-:W-:Y:S01]  /*0a40*/  IMAD.MOV.U32 R2, RZ, RZ, RZ ;  /* 0x000000ffff027224 */ /* 0x000fe200078e00ff */
[----:B------:R-:W-:-:S05]  /*0a50*/  DMUL.RP R6, R10, R6 ;  /* 0x000000060a067228 */ /* 0x000fca0000008000 */
[----:B------:R-:W-:-:S05]  /*0a60*/  DFMA R2, R12, -R2, R10 ;  /* 0x800000020c02722b */ /* 0x000fca000000000a */
[----:B------:R-:W-:Y:S02]  /*0a70*/  LOP3.LUT R9, R7, R9, RZ, 0x3c, !PT ;  /* 0x0000000907097212 */ /* 0x000fe400078e3cff */
[----:B------:R-:W-:-:S04]  /*0a80*/  IADD3 R2, PT, PT, -R14, -0x43300000, RZ ;  /* 0xbcd000000e027810 */ /* 0x000fc80007ffe1ff */
[----:B------:R-:W-:-:S04]  /*0a90*/  FSETP.NEU.AND P0, PT, |R3|, R2, PT ;  /* 0x000000020300720b */ /* 0x000fc80003f0d200 */
[----:B------:R-:W-:Y:S02]  /*0aa0*/  FSEL R12, R6, R12, !P0 ;  /* 0x0000000c060c7208 */ /* 0x000fe40004000000 */
[----:B------:R-:W-:Y:S01]  /*0ab0*/  FSEL R13, R9, R13, !P0 ;  /* 0x0000000d090d7208 */ /* 0x000fe20004000000 */
[----:B------:R-:W-:Y:S06]  /*0ac0*/  BRA `(.L_x_2) ;  /* 0x0000000000447947 */ /* 0x000fec0003800000 */
.L_x_1:
[----:B------:R-:W-:-:S14]  /*0ad0*/  DSETP.NAN.AND P0, PT, R6, R6, PT ;  /* 0x000000060600722a */ /* 0x000fdc0003f08000 */
[----:B------:R-:W-:Y:S05]  /*0ae0*/  @P0 BRA `(.L_x_3) ;  /* 0x0000000000340947 */ /* 0x000fea0003800000 */
[----:B------:R-:W-:Y:S01]  /*0af0*/  ISETP.NE.AND P0, PT, R18, R19, PT ;  /* 0x000000131200720c */ /* 0x000fe20003f05270 */
[----:B------:R-:W-:Y:S02]  /*0b00*/  IMAD.MOV.U32 R12, RZ, RZ, 0x0 ;  /* 0x00000000ff0c7424 */ /* 0x000fe400078e00ff */
[----:B------:R-:W-:-:S10]  /*0b10*/  IMAD.MOV.U32 R13, RZ, RZ, -0x80000 ;  /* 0xfff80000ff0d7424 */ /* 0x000fd400078e00ff */
[----:B------:R-:W-:Y:S05]  /*0b20*/  @!P0 BRA `(.L_x_2) ;  /* 0x00000000002c8947 */ /* 0x000fea0003800000 */
[----:B------:R-:W-:Y:S02]  /*0b30*/  ISETP.NE.AND P0, PT, R18, 0x7ff00000, PT ;  /* 0x7ff000001200780c */ /* 0x000fe40003f05270 */
[----:B------:R-:W-:Y:S02]  /*0b40*/  LOP3.LUT R6, R7, 0x40153333, RZ, 0x3c, !PT ;  /* 0x4015333307067812 */ /* 0x000fe400078e3cff */
[----:B------:R-:W-:Y:S02]  /*0b50*/  ISETP.EQ.OR P0, PT, R19, RZ, !P0 ;  /* 0x000000ff1300720c */ /* 0x000fe40004702670 */
[----:B------:R-:W-:-:S11]  /*0b60*/  LOP3.LUT R13, R6, 0x80000000, RZ, 0xc0, !PT ;  /* 0x80000000060d7812 */ /* 0x000fd600078ec0ff */
[----:B------:R-:W-:Y:S01]  /*0b70*/  @P0 LOP3.LUT R2, R13, 0x7ff00000, RZ, 0xfc, !PT ;  /* 0x7ff000000d020812 */ /* 0x000fe200078efcff */
[----:B------:R-:W-:Y:S02]  /*0b80*/  @!P0 IMAD.MOV.U32 R12, RZ, RZ, RZ ;  /* 0x000000ffff0c8224 */ /* 0x000fe400078e00ff */
[----:B------:R-:W-:Y:S01]  /*0b90*/  @P0 IMAD.MOV.U32 R12, RZ, RZ, RZ ;  /* 0x000000ffff0c0224 */ /* 0x000fe200078e00ff */
[----:B------:R-:W-:Y:S01]  /*0ba0*/  @P0 MOV R13, R2 ;  /* 0x00000002000d0202 */ /* 0x000fe20000000f00 */
[----:B------:R-:W-:Y:S06]  /*0bb0*/  BRA `(.L_x_2) ;  /* 0x0000000000087947 */ /* 0x000fec0003800000 */
.L_x_3:
[----:B------:R-:W-:Y:S01]  /*0bc0*/  LOP3.LUT R13, R7, 0x80000, RZ, 0xfc, !PT ;  /* 0x00080000070d7812 */ /* 0x000fe200078efcff */
[----:B------:R-:W-:-:S07]  /*0bd0*/  IMAD.MOV.U32 R12, RZ, RZ, R6 ;  /* 0x000000ffff0c7224 */ /* 0x000fce00078e0006 */
.L_x_2:
[----:B------:R-:W-:Y:S02]  /*0be0*/  IMAD.MOV.U32 R2, RZ, RZ, R4 ;  /* 0x000000ffff027224 */ /* 0x000fe400078e0004 */
[----:B------:R-:W-:-:S04]  /*0bf0*/  IMAD.MOV.U32 R3, RZ, RZ, 0x0 ;  /* 0x00000000ff037424 */ /* 0x000fc800078e00ff */
[----:B------:R-:W-:Y:S05]  /*0c00*/  RET.REL.NODEC R2 `(_Z11shuffleGenePfS_S_Pi) ;  /* 0xfffffff002fc7950 */ /* 0x000fea0003c3ffff */
.L_x_4:
[----:B------:R-:W-:-:S00]  /*0c10*/  BRA `(.L_x_4) ;  /* 0xfffffffc00fc7947 */ /* 0x000fc0000383ffff */
[----:B------:R-:W-:-:S00]  /*0c20*/  NOP ;  /* 0x0000000000007918 */ /* 0x000fc00000000000 */
        /* <DEDUP_REMOVED lines=13> */
.L_x_58:


//--------------------- .text._Z6mutatePfS_Pi     --------------------------
	.section	.text._Z6mutatePfS_Pi,"ax",@progbits
	.align	128
        .global         _Z6mutatePfS_Pi
        .type           _Z6mutatePfS_Pi,@function
        .size           _Z6mutatePfS_Pi,(.L_x_60 - _Z6mutatePfS_Pi)
        .other          _Z6mutatePfS_Pi,@"STO_CUDA_ENTRY STV_DEFAULT"
_Z6mutatePfS_Pi:
.text._Z6mutatePfS_Pi:
        /* <DEDUP_REMOVED lines=8> */
[----:B--2---:R-:W-:-:S04]  /*0080*/  SHF.R.S32.HI R5, RZ, 0x1f, R2 ;  /* 0x0000001fff057819 */ /* 0x004fc80000011402 */
[----:B------:R-:W-:-:S04]  /*0090*/  LEA.HI R5, R5, R2, RZ, 0x2 ;  /* 0x0000000205057211 */ /* 0x000fc800078f10ff */
[----:B------:R-:W-:-:S04]  /*00a0*/  SHF.R.S32.HI R5, RZ, 0x2, R5 ;  /* 0x00000002ff057819 */ /* 0x000fc80000011405 */
[----:B------:R-:W-:-:S13]  /*00b0*/  ISETP.GT.AND P0, PT, R16, R5, PT ;  /* 0x000000051000720c */ /* 0x000fda0003f04270 */
[----:B------:R-:W-:Y:S05]  /*00c0*/  @P0 EXIT ;  /* 0x000000000000094d */ /* 0x000fea0003800000 */
[----:B------:R-:W0:Y:S01]  /*00d0*/  LDC.64 R8, c[0x0][0x380] ;  /* 0x0000e000ff087b82 */ /* 0x000e220000000a00 */
[----:B------:R-:W-:Y:S01]  /*00e0*/  IMAD.IADD R5, R16, 0x1, R5 ;  /* 0x0000000110057824 */ /* 0x000fe200078e0205 */
[----:B------:R-:W-:-:S04]  /*00f0*/  LEA.HI R2, R2, R2, RZ, 0x1 ;  /* 0x0000000202027211 */ /* 0x000fc800078f08ff */
[----:B------:R-:W-:Y:S02]  /*0100*/  LEA.HI R2, R2, R5, RZ, 0x1f ;  /* 0x0000000502027211 */ /* 0x000fe400078ff8ff */
[----:B------:R-:W1:Y:S03]  /*0110*/  LDC.64 R12, c[0x0][0x388] ;  /* 0x0000e200ff0c7b82 */ /* 0x000e660000000a00 */
[----:B------:R-:W-:-:S04]  /*0120*/  IMAD R3, R2, 0x6, RZ ;  /* 0x0000000602037824 */ /* 0x000fc800078e02ff */
[----:B0-----:R-:W-:-:S05]  /*0130*/  IMAD.WIDE R2, R3, 0x4, R8 ;  /* 0x0000000403027825 */ /* 0x001fca00078e0208 */
[----:B------:R-:W2:Y:S04]  /*0140*/  LDG.E R17, desc[UR6][R2.64] ;  /* 0x0000000602117981 */ /* 0x000ea8000c1e1900 */
[----:B-1----:R-:W3:Y:S04]  /*0150*/  LDG.E R0, desc[UR6][R12.64] ;  /* 0x000000060c007981 */ /* 0x002ee8000c1e1900 */
[----:B------:R-:W4:Y:S01]  /*0160*/  LDG.E R6, desc[UR6][R12.64+0x4] ;  /* 0x000004060c067981 */ /* 0x000f22000c1e1900 */
[----:B------:R-:W-:Y:S01]  /*0170*/  UMOV UR4, 0x9bfc756 ;  /* 0x09bfc75600047882 */ /* 0x000fe20000000000 */
[----:B------:R-:W-:Y:S01]  /*0180*/  UMOV UR5, 0x4029f664 ;  /* 0x4029f66400057882 */ /* 0x000fe20000000000 */
[----:B------:R-:W-:Y:S01]  /*0190*/  UMOV UR10, 0x857f3062 ;  /* 0x857f3062000a7882 */ /* 0x000fe20000000000 */
[----:B------:R-:W-:Y:S01]  /*01a0*/  UMOV UR11, 0x40538ecc ;  /* 0x40538ecc000b7882 */ /* 0x000fe20000000000 */
[----:B------:R-:W-:Y:S01]  /*01b0*/  BSSY.RECONVERGENT B0, `(.L_x_5) ;  /* 0x0000074000007945 */ /* 0x000fe20003800200 */
[----:B--2---:R-:W0:Y:S08]  /*01c0*/  F2F.F64.F32 R4, R17 ;  /* 0x0000001100047310 */ /* 0x004e300000201800 */
[----:B---3--:R-:W1:Y:S01]  /*01d0*/  F2F.F64.F32 R14, R0 ;  /* 0x00000000000e7310 */ /* 0x008e620000201800 */
[----:B0-----:R-:W-:-:S07]  /*01e0*/  DMUL R10, R4, UR4 ;  /* 0x00000004040a7c28 */ /* 0x001fce0008000000 */
[----:B----4-:R-:W0:Y:S01]  /*01f0*/  F2F.F64.F32 R6, R6 ;  /* 0x0000000600067310 */ /* 0x010e220000201800 */
[----:B------:R-:W-:Y:S02]  /*0200*/  DMUL R18, R4, UR10 ;  /* 0x0000000a04127c28 */ /* 0x000fe40008000000 */
[----:B-1----:R-:W-:-:S06]  /*0210*/  DMUL R4, R10, R14 ;  /* 0x0000000e0a047228 */ /* 0x002fcc0000000000 */
[----:B0-----:R-:W-:-:S08]  /*0220*/  DMUL R10, R18, R6 ;  /* 0x00000006120a7228 */ /* 0x001fd00000000000 */
[----:B------:R-:W-:-:S10]  /*0230*/  DADD R18, R4, R10 ;  /* 0x0000000004127229 */ /* 0x000fd4000000000a */
[----:B------:R-:W0:Y:S02]  /*0240*/  F2F.F32.F64 R18, R18 ;  /* 0x0000001200127310 */ /* 0x000e240000301000 */
[C---:B0-----:R-:W-:Y:S01]  /*0250*/  FMUL R24, R18.reuse, 0.63661974668502807617 ;  /* 0x3f22f98312187820 */ /* 0x041fe20000400000 */
[----:B------:R-:W-:-:S05]  /*0260*/  FSETP.GE.AND P0, PT, |R18|, 105615, PT ;  /* 0x47ce47801200780b */ /* 0x000fca0003f06200 */
[----:B------:R-:W0:Y:S02]  /*0270*/  F2I.NTZ R24, R24 ;  /* 0x0000001800187305 */ /* 0x000e240000203100 */
[----:B0-----:R-:W-:-:S05]  /*0280*/  I2FP.F32.S32 R25, R24 ;  /* 0x0000001800197245 */ /* 0x001fca0000201400 */
[----:B------:R-:W-:-:S04]  /*0290*/  FFMA R12, R25, -1.5707962512969970703, R18 ;  /* 0xbfc90fda190c7823 */ /* 0x000fc80000000012 */
[----:B------:R-:W-:-:S04]  /*02a0*/  FFMA R12, R25, -7.5497894158615963534e-08, R12 ;  /* 0xb3a22168190c7823 */ /* 0x000fc8000000000c */
[----:B------:R-:W-:Y:S01]  /*02b0*/  FFMA R25, R25, -5.3903029534742383927e-15, R12 ;  /* 0xa7c234c519197823 */ /* 0x000fe2000000000c */
[----:B------:R-:W-:Y:S06]  /*02c0*/  @!P0 BRA `(.L_x_6) ;  /* 0x0000000400888947 */ /* 0x000fec0003800000 */
[----:B------:R-:W-:-:S13]  /*02d0*/  FSETP.NEU.AND P0, PT, |R18|, +INF , PT ;  /* 0x7f8000001200780b */ /* 0x000fda0003f0d200 */
[----:B------:R-:W-:Y:S01]  /*02e0*/  @!P0 FMUL R25, RZ, R18 ;  /* 0x00000012ff198220 */ /* 0x000fe20000400000 */
[----:B------:R-:W-:Y:S01]  /*02f0*/  @!P0 IMAD.MOV.U32 R24, RZ, RZ, RZ ;  /* 0x000000ffff188224 */ /* 0x000fe200078e00ff */
[----:B------:R-:W-:Y:S06]  /*0300*/  @!P0 BRA `(.L_x_6) ;  /* 0x0000000400788947 */ /* 0x000fec0003800000 */
[----:B------:R-:W-:Y:S01]  /*0310*/  IMAD.SHL.U32 R12, R18, 0x100, RZ ;  /* 0x00000100120c7824 */ /* 0x000fe200078e00ff */
[----:B------:R-:W0:Y:S01]  /*0320*/  LDCU.64 UR8, c[0x4][URZ] ;  /* 0x01000000ff0877ac */ /* 0x000e220008000a00 */
[----:B------:R-:W-:Y:S02]  /*0330*/  IMAD.MOV.U32 R25, RZ, RZ, RZ ;  /* 0x000000ffff197224 */ /* 0x000fe400078e00ff */
[----:B------:R-:W-:Y:S01]  /*0340*/  IMAD.MOV.U32 R26, RZ, RZ, RZ ;  /* 0x000000ffff1a7224 */ /* 0x000fe200078e00ff */
[----:B------:R-:W-:Y:S01]  /*0350*/  LOP3.LUT R24, R12, 0x80000000, RZ, 0xfc, !PT ;  /* 0x800000000c187812 */ /* 0x000fe200078efcff */
[----:B------:R-:W-:Y:S01]  /*0360*/  UMOV UR5, URZ ;  /* 0x000000ff00057c82 */ /* 0x000fe20008000000 */
[----:B------:R-:W-:-:S05]  /*0370*/  UMOV UR4, URZ ;  /* 0x000000ff00047c82 */ /* 0x000fca0008000000 */
.L_x_7:
[----:B0-----:R-:W-:Y:S01]  /*0380*/  MOV R13, UR9 ;  /* 0x00000009000d7c02 */ /* 0x001fe20008000f00 */
[----:B------:R-:W-:-:S05]  /*0390*/  IMAD.U32 R12, RZ, RZ, UR8 ;  /* 0x00000008ff0c7e24 */ /* 0x000fca000f8e00ff */
[----:B------:R-:W2:Y:S01]  /*03a0*/  LDG.E.CONSTANT R13, desc[UR6][R12.64] ;  /* 0x000000060c0d7981 */ /* 0x000ea2000c1e9900 */
[----:B------:R-:W-:Y:S01]  /*03b0*/  UIADD3 UR4, UPT, UPT, UR4, 0x1, URZ ;  /* 0x0000000104047890 */ /* 0x000fe2000fffe0ff */
[C---:B------:R-:W-:Y:S01]  /*03c0*/  ISETP.EQ.AND P0, PT, R26.reuse, RZ, PT ;  /* 0x000000ff1a00720c */ /* 0x040fe20003f02270 */
[----:B------:R-:W-:Y:S01]  /*03d0*/  UIADD3 UR8, UP1, UPT, UR8, 0x4, URZ ;  /* 0x0000000408087890 */ /* 0x000fe2000ff3e0ff */
[C---:B------:R-:W-:Y:S01]  /*03e0*/  ISETP.EQ.AND P1, PT, R26.reuse, 0x4, PT ;  /* 0x000000041a00780c */ /* 0x040fe20003f22270 */
[----:B------:R-:W-:Y:S01]  /*03f0*/  UISETP.NE.AND UP0, UPT, UR4, 0x6, UPT ;  /* 0x000000060400788c */ /* 0x000fe2000bf05270 */
[C---:B------:R-:W-:Y:S01]  /*0400*/  ISETP.EQ.AND P2, PT, R26.reuse, 0x8, PT ;  /* 0x000000081a00780c */ /* 0x040fe20003f42270 */
[----:B------:R-:W-:Y:S01]  /*0410*/  UIADD3.X UR9, UPT, UPT, URZ, UR9, URZ, UP1, !UPT ;  /* 0x00000009ff097290 */ /* 0x000fe20008ffe4ff */
[C---:B------:R-:W-:Y:S02]  /*0420*/  ISETP.EQ.AND P3, PT, R26.reuse, 0xc, PT ;  /* 0x0000000c1a00780c */ /* 0x040fe40003f62270 */
[----:B------:R-:W-:-:S02]  /*0430*/  ISETP.EQ.AND P4, PT, R26, 0x10, PT ;  /* 0x000000101a00780c */ /* 0x000fc40003f82270 */
[C---:B------:R-:W-:Y:S02]  /*0440*/  ISETP.EQ.AND P5, PT, R26.reuse, 0x14, PT ;  /* 0x000000141a00780c */ /* 0x040fe40003fa2270 */
[----:B------:R-:W-:Y:S01]  /*0450*/  IADD3 R26, PT, PT, R26, 0x4, RZ ;  /* 0x000000041a1a7810 */ /* 0x000fe20007ffe0ff */
[----:B--2---:R-:W-:-:S03]  /*0460*/  IMAD.WIDE.U32 R14, R13, R24, RZ ;  /* 0x000000180d0e7225 */ /* 0x004fc600078e00ff */
[----:B------:R-:W-:-:S04]  /*0470*/  IADD3 R14, P6, PT, R14, R25, RZ ;  /* 0x000000190e0e7210 */ /* 0x000fc80007fde0ff */
[----:B------:R-:W-:Y:S01]  /*0480*/  IADD3.X R25, PT, PT, R15, UR5, RZ, P6, !PT ;  /* 0x000000050f197c10 */ /* 0x000fe2000b7fe4ff */
[--C-:B------:R-:W-:Y:S02]  /*0490*/  @P0 IMAD.MOV.U32 R17, RZ, RZ, R14.reuse ;  /* 0x000000ffff110224 */ /* 0x100fe400078e000e */
[--C-:B------:R-:W-:Y:S02]  /*04a0*/  @P1 IMAD.MOV.U32 R19, RZ, RZ, R14.reuse ;  /* 0x000000ffff131224 */ /* 0x100fe400078e000e */
[--C-:B------:R-:W-:Y:S02]  /*04b0*/  @P2 IMAD.MOV.U32 R20, RZ, RZ, R14.reuse ;  /* 0x000000ffff142224 */ /* 0x100fe400078e000e */
[--C-:B------:R-:W-:Y:S02]  /*04c0*/  @P3 IMAD.MOV.U32 R21, RZ, RZ, R14.reuse ;  /* 0x000000ffff153224 */ /* 0x100fe400078e000e */
[--C-:B------:R-:W-:Y:S02]  /*04d0*/  @P4 IMAD.MOV.U32 R22, RZ, RZ, R14.reuse ;  /* 0x000000ffff164224 */ /* 0x100fe400078e000e */
[----:B------:R-:W-:Y:S01]  /*04e0*/  @P5 IMAD.MOV.U32 R23, RZ, RZ, R14 ;  /* 0x000000ffff175224 */ /* 0x000fe200078e000e */
[----:B------:R-:W-:Y:S06]  /*04f0*/  BRA.U UP0, `(.L_x_7) ;  /* 0xfffffffd00a07547 */ /* 0x000fec000b83ffff */
[----:B------:R-:W-:Y:S01]  /*0500*/  SHF.R.U32.HI R12, RZ, 0x17, R18 ;  /* 0x00000017ff0c7819 */ /* 0x000fe20000011612 */
[----:B------:R-:W-:Y:S03]  /*0510*/  BSSY.RECONVERGENT B1, `(.L_x_8) ;  /* 0x0000029000017945 */ /* 0x000fe60003800200 */
[C---:B------:R-:W-:Y:S02]  /*0520*/  LOP3.LUT R13, R12.reuse, 0xe0, RZ, 0xc0, !PT ;  /* 0x000000e00c0d7812 */ /* 0x040fe400078ec0ff */
[----:B------:R-:W-:-:S03]  /*0530*/  LOP3.LUT P6, RZ, R12, 0x1f, RZ, 0xc0, !PT ;  /* 0x0000001f0cff7812 */ /* 0x000fc600078cc0ff */
[----:B------:R-:W-:-:S05]  /*0540*/  VIADD R13, R13, 0xffffff80 ;  /* 0xffffff800d0d7836 */ /* 0x000fca0000000000 */
[----:B------:R-:W-:-:S05]  /*0550*/  SHF.R.U32.HI R13, RZ, 0x5, R13 ;  /* 0x00000005ff0d7819 */ /* 0x000fca000001160d */
[----:B------:R-:W-:-:S05]  /*0560*/  IMAD.U32 R24, R13, -0x4, RZ ;  /* 0xfffffffc0d187824 */ /* 0x000fca00078e00ff */
[C---:B------:R-:W-:Y:S02]  /*0570*/  ISETP.EQ.AND P3, PT, R24.reuse, -0x18, PT ;  /* 0xffffffe81800780c */ /* 0x040fe40003f62270 */
[C---:B------:R-:W-:Y:S02]  /*0580*/  ISETP.EQ.AND P4, PT, R24.reuse, -0x14, PT ;  /* 0xffffffec1800780c */ /* 0x040fe40003f82270 */
[C---:B------:R-:W-:Y:S02]  /*0590*/  ISETP.EQ.AND P2, PT, R24.reuse, -0x10, PT ;  /* 0xfffffff01800780c */ /* 0x040fe40003f42270 */
[C---:B------:R-:W-:Y:S02]  /*05a0*/  ISETP.EQ.AND P1, PT, R24.reuse, -0xc, PT ;  /* 0xfffffff41800780c */ /* 0x040fe40003f22270 */
[C---:B------:R-:W-:Y:S02]  /*05b0*/  ISETP.EQ.AND P0, PT, R24.reuse, -0x8, PT ;  /* 0xfffffff81800780c */ /* 0x040fe40003f02270 */
[----:B------:R-:W-:-:S03]  /*05c0*/  ISETP.EQ.AND P5, PT, R24, RZ, PT ;  /* 0x000000ff1800720c */ /* 0x000fc60003fa2270 */
[--C-:B------:R-:W-:Y:S01]  /*05d0*/  @P3 IMAD.MOV.U32 R18, RZ, RZ, R17.reuse ;  /* 0x000000ffff123224 */ /* 0x100fe200078e0011 */
[C---:B------:R-:W-:Y:S01]  /*05e0*/  ISETP.EQ.AND P3, PT, R24.reuse, -0x4, PT ;  /* 0xfffffffc1800780c */ /* 0x040fe20003f62270 */
[----:B------:R-:W-:Y:S02]  /*05f0*/  @P4 IMAD.MOV.U32 R13, RZ, RZ, R17 ;  /* 0x000000ffff0d4224 */ /* 0x000fe400078e0011 */
[--C-:B------:R-:W-:Y:S01]  /*0600*/  @P4 IMAD.MOV.U32 R18, RZ, RZ, R19.reuse ;  /* 0x000000ffff124224 */ /* 0x100fe200078e0013 */
[----:B------:R-:W-:Y:S01]  /*0610*/  ISETP.EQ.AND P4, PT, R24, 0x4, PT ;  /* 0x000000041800780c */ /* 0x000fe20003f82270 */
[----:B------:R-:W-:Y:S01]  /*0620*/  @P2 IMAD.MOV.U32 R13, RZ, RZ, R19 ;  /* 0x000000ffff0d2224 */ /* 0x000fe200078e0013 */
[----:B------:R-:W-:Y:S01]  /*0630*/  @P2 MOV R18, R20 ;  /* 0x0000001400122202 */ /* 0x000fe20000000f00 */
[----:B------:R-:W-:Y:S02]  /*0640*/  @P1 IMAD.MOV.U32 R13, RZ, RZ, R20 ;  /* 0x000000ffff0d1224 */ /* 0x000fe400078e0014 */
[----:B------:R-:W-:-:S02]  /*0650*/  @P0 IMAD.MOV.U32 R13, RZ, RZ, R21 ;  /* 0x000000ffff0d0224 */ /* 0x000fc400078e0015 */
[----:B------:R-:W-:Y:S02]  /*0660*/  @P1 IMAD.MOV.U32 R18, RZ, RZ, R21 ;  /* 0x000000ffff121224 */ /* 0x000fe400078e0015 */
[--C-:B------:R-:W-:Y:S01]  /*0670*/  @P3 IMAD.MOV.U32 R13, RZ, RZ, R22.reuse ;  /* 0x000000ffff0d3224 */ /* 0x100fe200078e0016 */
[----:B------:R-:W-:Y:S01]  /*0680*/  @P5 MOV R13, R23 ;  /* 0x00000017000d5202 */ /* 0x000fe20000000f00 */
[----:B------:R-:W-:Y:S02]  /*0690*/  @P0 IMAD.MOV.U32 R18, RZ, RZ, R22 ;  /* 0x000000ffff120224 */ /* 0x000fe400078e0016 */
[----:B------:R-:W-:Y:S02]  /*06a0*/  @P4 IMAD.MOV.U32 R13, RZ, RZ, R25 ;  /* 0x000000ffff0d4224 */ /* 0x000fe400078e0019 */
[----:B------:R-:W-:Y:S02]  /*06b0*/  @P3 IMAD.MOV.U32 R18, RZ, RZ, R23 ;  /* 0x000000ffff123224 */ /* 0x000fe400078e0017 */
[----:B------:R-:W-:-:S02]  /*06c0*/  @P5 IMAD.MOV.U32 R18, RZ, RZ, R25 ;  /* 0x000000ffff125224 */ /* 0x000fc400078e0019 */
[----:B------:R-:W-:Y:S01]  /*06d0*/  IMAD.MOV.U32 R14, RZ, RZ, R13 ;  /* 0x000000ffff0e7224 */ /* 0x000fe200078e000d */
[----:B------:R-:W-:Y:S06]  /*06e0*/  @!P6 BRA `(.L_x_9) ;  /* 0x00000000002ce947 */ /* 0x000fec0003800000 */
[----:B------:R-:W-:Y:S01]  /*06f0*/  @P2 IMAD.MOV.U32 R15, RZ, RZ, R17 ;  /* 0x000000ffff0f2224 */ /* 0x000fe200078e0011 */
[----:B------:R-:W-:Y:S01]  /*0700*/  LOP3.LUT R13, R12, 0x1f, RZ, 0xc0, !PT ;  /* 0x0000001f0c0d7812 */ /* 0x000fe200078ec0ff */
[----:B------:R-:W-:Y:S02]  /*0710*/  @P1 IMAD.MOV.U32 R15, RZ, RZ, R19 ;  /* 0x000000ffff0f1224 */ /* 0x000fe400078e0013 */
[----:B------:R-:W-:Y:S01]  /*0720*/  @P0 IMAD.MOV.U32 R15, RZ, RZ, R20 ;  /* 0x000000ffff0f0224 */ /* 0x000fe200078e0014 */
[----:B------:R-:W-:Y:S02]  /*0730*/  ISETP.EQ.AND P0, PT, R24, 0x8, PT ;  /* 0x000000081800780c */ /* 0x000fe40003f02270 */
[----:B------:R-:W-:Y:S01]  /*0740*/  @P3 MOV R15, R21 ;  /* 0x00000015000f3202 */ /* 0x000fe20000000f00 */
[----:B------:R-:W-:Y:S01]  /*0750*/  @P5 IMAD.MOV.U32 R15, RZ, RZ, R22 ;  /* 0x000000ffff0f5224 */ /* 0x000fe200078e0016 */
[----:B------:R-:W-:Y:S01]  /*0760*/  SHF.L.W.U32.HI R18, R14, R13, R18 ;  /* 0x0000000d0e127219 */ /* 0x000fe20000010e12 */
[----:B------:R-:W-:-:S08]  /*0770*/  @P4 IMAD.MOV.U32 R15, RZ, RZ, R23 ;  /* 0x000000ffff0f4224 */ /* 0x000fd000078e0017 */
[----:B------:R-:W-:-:S05]  /*0780*/  @P0 IMAD.MOV.U32 R15, RZ, RZ, R25 ;  /* 0x000000ffff0f0224 */ /* 0x000fca00078e0019 */
[----:B------:R-:W-:-:S07]  /*0790*/  SHF.L.W.U32.HI R14, R15, R13, R14 ;  /* 0x0000000d0f0e7219 */ /* 0x000fce0000010e0e */
.L_x_9:
[----:B------:R-:W-:Y:S05]  /*07a0*/  BSYNC.RECONVERGENT B1 ;  /* 0x0000000000017941 */ /* 0x000fea0003800200 */
.L_x_8:
[C---:B------:R-:W-:Y:S01]  /*07b0*/  SHF.L.W.U32.HI R24, R14.reuse, 0x2, R18 ;  /* 0x000000020e187819 */ /* 0x040fe20000010e12 */
[----:B------:R-:W-:Y:S01]  /*07c0*/  IMAD.SHL.U32 R12, R14, 0x4, RZ ;  /* 0x000000040e0c7824 */ /* 0x000fe200078e00ff */
[----:B------:R-:W-:Y:S01]  /*07d0*/  DADD R14, R4, R10 ;  /* 0x00000000040e7229 */ /* 0x000fe2000000000a */
[----:B------:R-:W-:Y:S01]  /*07e0*/  UMOV UR4, 0x54442d19 ;  /* 0x54442d1900047882 */ /* 0x000fe20000000000 */
[----:B------:R-:W-:Y:S01]  /*07f0*/  SHF.R.S32.HI R13, RZ, 0x1f, R24 ;  /* 0x0000001fff0d7819 */ /* 0x000fe20000011418 */
[----:B------:R-:W-:Y:S01]  /*0800*/  UMOV UR5, 0x3bf921fb ;  /* 0x3bf921fb00057882 */ /* 0x000fe20000000000 */
[----:B------:R-:W-:Y:S02]  /*0810*/  SHF.R.U32.HI R25, RZ, 0x1e, R18 ;  /* 0x0000001eff197819 */ /* 0x000fe40000011612 */
[C---:B------:R-:W-:Y:S02]  /*0820*/  LOP3.LUT R12, R13.reuse, R12, RZ, 0x3c, !PT ;  /* 0x0000000c0d0c7212 */ /* 0x040fe400078e3cff */
[----:B------:R-:W-:-:S02]  /*0830*/  LOP3.LUT R13, R13, R24, RZ, 0x3c, !PT ;  /* 0x000000180d0d7212 */ /* 0x000fc400078e3cff */
[----:B------:R-:W0:Y:S08]  /*0840*/  F2F.F32.F64 R15, R14 ;  /* 0x0000000e000f7310 */ /* 0x000e300000301000 */
[----:B------:R-:W1:Y:S01]  /*0850*/  I2F.F64.S64 R12, R12 ;  /* 0x0000000c000c7312 */ /* 0x000e620000301c00 */
[----:B0-----:R-:W-:Y:S02]  /*0860*/  ISETP.GE.AND P0, PT, R15, RZ, PT ;  /* 0x000000ff0f00720c */ /* 0x001fe40003f06270 */
[----:B------:R-:W-:-:S02]  /*0870*/  LOP3.LUT R18, R24, R15, RZ, 0x3c, !PT ;  /* 0x0000000f18127212 */ /* 0x000fc400078e3cff */
[----:B------:R-:W-:Y:S02]  /*0880*/  LEA.HI R24, R24, R25, RZ, 0x1 ;  /* 0x0000001918187211 */ /* 0x000fe400078f08ff */
[----:B------:R-:W-:Y:S01]  /*0890*/  ISETP.GE.AND P1, PT, R18, RZ, PT ;  /* 0x000000ff1200720c */ /* 0x000fe20003f26270 */
[----:B-1----:R-:W-:Y:S02]  /*08a0*/  DMUL R26, R12, UR4 ;  /* 0x000000040c1a7c28 */ /* 0x002fe40008000000 */
[----:B------:R-:W-:-:S04]  /*08b0*/  IMAD.MOV R12, RZ, RZ, -R24 ;  /* 0x000000ffff0c7224 */ /* 0x000fc800078e0a18 */
[----:B------:R-:W-:-:S04]  /*08c0*/  @!P0 IMAD.MOV.U32 R24, RZ, RZ, R12 ;  /* 0x000000ffff188224 */ /* 0x000fc800078e000c */
[----:B------:R-:W0:Y:S02]  /*08d0*/  F2F.F32.F64 R26, R26 ;  /* 0x0000001a001a7310 */ /* 0x000e240000301000 */
[----:B0-----:R-:W-:-:S07]  /*08e0*/  FSEL R25, -R26, R26, !P1 ;  /* 0x0000001a1a197208 */ /* 0x001fce0004800100 */
.L_x_6:
[----:B------:R-:W-:Y:S05]  /*08f0*/  BSYNC.RECONVERGENT B0 ;  /* 0x0000000000007941 */ /* 0x000fea0003800200 */
.L_x_5:
[----:B------:R-:W2:Y:S01]  /*0900*/  LDG.E R18, desc[UR6][R2.64+0x4] ;  /* 0x0000040602127981 */ /* 0x000ea2000c1e1900 */
[----:B------:R-:W-:Y:S01]  /*0910*/  F2F.F64.F32 R12, R0 ;  /* 0x00000000000c7310 */ /* 0x000fe20000201800 */
[----:B------:R-:W-:Y:S01]  /*0920*/  UMOV UR4, 0x9bfc756 ;  /* 0x09bfc75600047882 */ /* 0x000fe20000000000 */
[----:B------:R-:W-:Y:S01]  /*0930*/  UMOV UR5, 0x4029f664 ;  /* 0x4029f66400057882 */ /* 0x000fe20000000000 */
[----:B------:R-:W-:Y:S01]  /*0940*/  LOP3.LUT P1, RZ, R24, 0x2, RZ, 0xc0, !PT ;  /* 0x0000000218ff7812 */ /* 0x000fe2000782c0ff */
[----:B------:R-:W-:Y:S04]  /*0950*/  BSSY.RECONVERGENT B0, `(.L_x_10) ;  /* 0x0000083000007945 */ /* 0x000fe80003800200 */
[----:B--2---:R-:W0:Y:S02]  /*0960*/  F2F.F64.F32 R14, R18 ;  /* 0x00000012000e7310 */ /* 0x004e240000201800 */
[----:B0-----:R-:W-:Y:S01]  /*0970*/  DMUL R14, R14, UR4 ;  /* 0x000000040e0e7c28 */ /* 0x001fe20008000000 */
[----:B------:R-:W-:Y:S01]  /*0980*/  UMOV UR4, 0x7332c7d3 ;  /* 0x7332c7d300047882 */ /* 0x000fe20000000000 */
[----:B------:R-:W-:-:S06]  /*0990*/  UMOV UR5, 0x40e55dd1 ;  /* 0x40e55dd100057882 */ /* 0x000fcc0000000000 */
[----:B------:R-:W-:Y:S01]  /*09a0*/  DFMA R12, R12, R14, R10 ;  /* 0x0000000e0c0c722b */ /* 0x000fe2000000000a */
[----:B------:R-:W-:Y:S01]  /*09b0*/  MOV R14, 0x37cbac00 ;  /* 0x37cbac00000e7802 */ /* 0x000fe20000000f00 */
[----:B------:R-:W-:Y:S01]  /*09c0*/  FMUL R11, R25, R25 ;  /* 0x00000019190b7220 */ /* 0x000fe20000400000 */
[----:B------:R-:W-:Y:S01]  /*09d0*/  LOP3.LUT R10, R24, 0x1, RZ, 0xc0, !PT ;  /* 0x00000001180a7812 */ /* 0x000fe200078ec0ff */
[----:B------:R-:W-:Y:S02]  /*09e0*/  IMAD.MOV.U32 R15, RZ, RZ, 0x3effffff ;  /* 0x3effffffff0f7424 */ /* 0x000fe400078e00ff */
[----:B------:R-:W-:Y:S01]  /*09f0*/  FFMA R14, R11, R14, -0.0013887860113754868507 ;  /* 0xbab607ed0b0e7423 */ /* 0x000fe2000000000e */
[----:B------:R-:W-:Y:S01]  /*0a00*/  ISETP.NE.U32.AND P0, PT, R10, 0x1, PT ;  /* 0x000000010a00780c */ /* 0x000fe20003f05070 */
[----:B------:R-:W-:Y:S02]  /*0a10*/  IMAD.MOV.U32 R10, RZ, RZ, 0x3d2aaabb ;  /* 0x3d2aaabbff0a7424 */ /* 0x000fe400078e00ff */
[----:B------:R-:W0:Y:S01]  /*0a20*/  F2F.F32.F64 R12, R12 ;  /* 0x0000000c000c7310 */ /* 0x000e220000301000 */
[----:B------:R-:W-:-:S02]  /*0a30*/  FSEL R14, R14, -0.00019574658654164522886, !P0 ;  /* 0xb94d41530e0e7808 */ /* 0x000fc40004000000 */
[----:B------:R-:W-:Y:S02]  /*0a40*/  FSEL R0, R10, 0.0083327032625675201416, !P0 ;  /* 0x3c0885e40a007808 */ /* 0x000fe40004000000 */
[----:B------:R-:W-:-:S03]  /*0a50*/  FSEL R15, -R15, -0.16666662693023681641, !P0 ;  /* 0xbe2aaaa80f0f7808 */ /* 0x000fc60004000100 */
[----:B------:R-:W-:Y:S01]  /*0a60*/  FFMA R14, R11, R14, R0 ;  /* 0x0000000e0b0e7223 */ /* 0x000fe20000000000 */
[----:B------:R-:W-:-:S03]  /*0a70*/  FSEL R0, R25, 1, P0 ;  /* 0x3f80000019007808 */ /* 0x000fc60000000000 */
[C---:B------:R-:W-:Y:S02]  /*0a80*/  FFMA R14, R11.reuse, R14, R15 ;  /* 0x0000000e0b0e7223 */ /* 0x040fe4000000000f */
[----:B------:R-:W-:Y:S01]  /*0a90*/  FFMA R11, R11, R0, RZ ;  /* 0x000000000b0b7223 */ /* 0x000fe200000000ff */
[C---:B0-----:R-:W-:Y:S01]  /*0aa0*/  FMUL R25, R12.reuse, 0.63661974668502807617 ;  /* 0x3f22f9830c197820 */ /* 0x041fe20000400000 */
[----:B------:R-:W-:Y:S02]  /*0ab0*/  FSETP.GE.AND P0, PT, |R12|, 105615, PT ;  /* 0x47ce47800c00780b */ /* 0x000fe40003f06200 */
[----:B------:R-:W-:-:S03]  /*0ac0*/  FFMA R0, R11, R14, R0 ;  /* 0x0000000e0b007223 */ /* 0x000fc60000000000 */
[----:B------:R-:W0:Y:S01]  /*0ad0*/  F2I.NTZ R25, R25 ;  /* 0x0000001900197305 */ /* 0x000e220000203100 */
[----:B------:R-:W-:-:S07]  /*0ae0*/  @P1 FADD R0, RZ, -R0 ;  /* 0x80000000ff001221 */ /* 0x000fce0000000000 */
[----:B------:R-:W1:Y:S01]  /*0af0*/  F2F.F64.F32 R10, R0 ;  /* 0x00000000000a7310 */ /* 0x000e620000201800 */
[----:B0-----:R-:W-:-:S05]  /*0b00*/  I2FP.F32.S32 R27, R25 ;  /* 0x00000019001b7245 */ /* 0x001fca0000201400 */
[----:B------:R-:W-:Y:S01]  /*0b10*/  FFMA R14, R27, -1.5707962512969970703, R12 ;  /* 0xbfc90fda1b0e7823 */ /* 0x000fe2000000000c */
[----:B-1----:R-:W-:-:S03]  /*0b20*/  DMUL R10, R10, UR4 ;  /* 0x000000040a0a7c28 */ /* 0x002fc60008000000 */
[----:B------:R-:W-:-:S04]  /*0b30*/  FFMA R14, R27, -7.5497894158615963534e-08, R14 ;  /* 0xb3a221681b0e7823 */ /* 0x000fc8000000000e */
[----:B------:R-:W-:-:S03]  /*0b40*/  FFMA R0, R27, -5.3903029534742383927e-15, R14 ;  /* 0xa7c234c51b007823 */ /* 0x000fc6000000000e */
[----:B------:R-:W0:Y:S08]  /*0b50*/  F2F.F32.F64 R10, R10 ;  /* 0x0000000a000a7310 */ /* 0x000e300000301000 */
[----:B0-----:R-:W0:Y:S02]  /*0b60*/  FRND.FLOOR R15, R10 ;  /* 0x0000000a000f7307 */ /* 0x001e240000205000 */
[----:B0-----:R-:W-:Y:S01]  /*0b70*/  FADD R13, R10, -R15 ;  /* 0x8000000f0a0d7221 */ /* 0x001fe20000000000 */
[----:B------:R-:W-:Y:S06]  /*0b80*/  @!P0 BRA `(.L_x_11) ;  /* 0x00000004007c8947 */ /* 0x000fec0003800000 */
[----:B------:R-:W-:-:S13]  /*0b90*/  FSETP.NEU.AND P0, PT, |R12|, +INF , PT ;  /* 0x7f8000000c00780b */ /* 0x000fda0003f0d200 */
[----:B------:R-:W-:Y:S01]  /*0ba0*/  @!P0 FMUL R0, RZ, R12 ;  /* 0x0000000cff008220 */ /* 0x000fe20000400000 */
[----:B------:R-:W-:Y:S01]  /*0bb0*/  @!P0 IMAD.MOV.U32 R25, RZ, RZ, RZ ;  /* 0x000000ffff198224 */ /* 0x000fe200078e00ff */
[----:B------:R-:W-:Y:S06]  /*0bc0*/  @!P0 BRA `(.L_x_11) ;  /* 0x00000004006c8947 */ /* 0x000fec0003800000 */
[----:B------:R-:W-:Y:S01]  /*0bd0*/  IMAD.SHL.U32 R0, R12, 0x100, RZ ;  /* 0x000001000c007824 */ /* 0x000fe200078e00ff */
[----:B------:R-:W-:Y:S01]  /*0be0*/  CS2R R24, SRZ ;  /* 0x0000000000187805 */ /* 0x000fe2000001ff00 */
[----:B------:R-:W0:Y:S03]  /*0bf0*/  LDCU.64 UR8, c[0x4][URZ] ;  /* 0x01000000ff0877ac */ /* 0x000e260008000a00 */
[----:B------:R-:W-:Y:S01]  /*0c00*/  LOP3.LUT R0, R0, 0x80000000, RZ, 0xfc, !PT ;  /* 0x8000000000007812 */ /* 0x000fe200078efcff */
[----:B------:R-:W-:Y:S01]  /*0c10*/  UMOV UR5, URZ ;  /* 0x000000ff00057c82 */ /* 0x000fe20008000000 */
[----:B------:R-:W-:-:S05]  /*0c20*/  UMOV UR4, URZ ;  /* 0x000000ff00047c82 */ /* 0x000fca0008000000 */
.L_x_12:
[----:B0-----:R-:W-:Y:S02]  /*0c30*/  IMAD.U32 R11, RZ, RZ, UR9 ;  /* 0x00000009ff0b7e24 */ /* 0x001fe4000f8e00ff */
        /* <DEDUP_REMOVED lines=11> */
[C---:B------:R-:W-:Y:S01]  /*0cf0*/  ISETP.EQ.AND P5, PT, R24.reuse, 0x14, PT ;  /* 0x000000141800780c */ /* 0x040fe20003fa2270 */
[----:B------:R-:W-:Y:S02]  /*0d00*/  VIADD R24, R24, 0x4 ;  /* 0x0000000418187836 */ /* 0x000fe40000000000 */
[----:B--2---:R-:W-:-:S03]  /*0d10*/  IMAD.WIDE.U32 R14, R11, R0, RZ ;  /* 0x000000000b0e7225 */ /* 0x004fc600078e00ff */
[----:B------:R-:W-:-:S04]  /*0d20*/  IADD3 R14, P6, PT, R14, R25, RZ ;  /* 0x000000190e0e7210 */ /* 0x000fc80007fde0ff */
[----:B------:R-:W-:Y:S01]  /*0d30*/  IADD3.X R25, PT, PT, R15, UR5, RZ, P6, !PT ;  /* 0x000000050f197c10 */ /* 0x000fe2000b7fe4ff */
[--C-:B------:R-:W-:Y:S01]  /*0d40*/  @P1 IMAD.MOV.U32 R19, RZ, RZ, R14.reuse ;  /* 0x000000ffff131224 */ /* 0x100fe200078e000e */
[----:B------:R-:W-:Y:S01]  /*0d50*/  @P0 MOV R17, R14 ;  /* 0x0000000e00110202 */ /* 0x000fe20000000f00 */
        /* <DEDUP_REMOVED lines=8> */
[----:B------:R-:W-:Y:S02]  /*0de0*/  LOP3.LUT P6, RZ, R10, 0x1f, RZ, 0xc0, !PT ;  /* 0x0000001f0aff7812 */ /* 0x000fe400078cc0ff */
[----:B------:R-:W-:-:S04]  /*0df0*/  IADD3 R0, PT, PT, R0, -0x80, RZ ;  /* 0xffffff8000007810 */ /* 0x000fc80007ffe0ff */
        /* <DEDUP_REMOVED lines=18> */
[--C-:B------:R-:W-:Y:S02]  /*0f20*/  @P3 IMAD.MOV.U32 R11, RZ, RZ, R22.reuse ;  /* 0x000000ffff0b3224 */ /* 0x100fe400078e0016 */
[----:B------:R-:W-:Y:S02]  /*0f30*/  @P5 IMAD.MOV.U32 R11, RZ, RZ, R23 ;  /* 0x000000ffff0b5224 */ /* 0x000fe400078e0017 */
[----:B------:R-:W-:Y:S02]  /*0f40*/  @P4 IMAD.MOV.U32 R11, RZ, RZ, R25 ;  /* 0x000000ffff0b4224 */ /* 0x000fe400078e0019 */
[----:B------:R-:W-:Y:S02]  /*0f50*/  @P0 IMAD.MOV.U32 R0, RZ, RZ, R22 ;  /* 0x000000ffff000224 */ /* 0x000fe400078e0016 */
[----:B------:R-:W-:Y:S01]  /*0f60*/  @P3 IMAD.MOV.U32 R0, RZ, RZ, R23 ;  /* 0x000000ffff003224 */ /* 0x000fe200078e0017 */
[----:B------:R-:W-:Y:S01]  /*0f70*/  @P5 MOV R0, R25 ;  /* 0x0000001900005202 */ /* 0x000fe20000000f00 */
[----:B------:R-:W-:Y:S01]  /*0f80*/  IMAD.MOV.U32 R14, RZ, RZ, R11 ;  /* 0x000000ffff0e7224 */ /* 0x000fe200078e000b */
[----:B------:R-:W-:Y:S06]  /*0f90*/  @!P6 BRA `(.L_x_14) ;  /* 0x00000000002ce947 */ /* 0x000fec0003800000 */
[----:B------:R-:W-:Y:S01]  /*0fa0*/  @P2 IMAD.MOV.U32 R15, RZ, RZ, R17 ;  /* 0x000000ffff0f2224 */ /* 0x000fe200078e0011 */
[----:B------:R-:W-:Y:S01]  /*0fb0*/  LOP3.LUT R11, R10, 0x1f, RZ, 0xc0, !PT ;  /* 0x0000001f0a0b7812 */ /* 0x000fe200078ec0ff */
[----:B------:R-:W-:Y:S02]  /*0fc0*/  @P1 IMAD.MOV.U32 R15, RZ, RZ, R19 ;  /* 0x000000ffff0f1224 */ /* 0x000fe400078e0013 */
[----:B------:R-:W-:Y:S01]  /*0fd0*/  @P0 IMAD.MOV.U32 R15, RZ, RZ, R20 ;  /* 0x000000ffff0f0224 */ /* 0x000fe200078e0014 */
[----:B------:R-:W-:Y:S01]  /*0fe0*/  ISETP.EQ.AND P0, PT, R24, 0x8, PT ;  /* 0x000000081800780c */ /* 0x000fe20003f02270 */
[----:B------:R-:W-:Y:S01]  /*0ff0*/  @P3 IMAD.MOV.U32 R15, RZ, RZ, R21 ;  /* 0x000000ffff0f3224 */ /* 0x000fe200078e0015 */
[----:B------:R-:W-:Y:S01]  /*1000*/  @P5 MOV R15, R22 ;  /* 0x00000016000f5202 */ /* 0x000fe20000000f00 */
[----:B------:R-:W-:Y:S01]  /*1010*/  @P4 IMAD.MOV.U32 R15, RZ, RZ, R23 ;  /* 0x000000ffff0f4224 */ /* 0x000fe200078e0017 */
[----:B------:R-:W-:-:S09]  /*1020*/  SHF.L.W.U32.HI R0, R14, R11, R0 ;  /* 0x0000000b0e007219 */ /* 0x000fd20000010e00 */
[----:B------:R-:W-:-:S05]  /*1030*/  @P0 IMAD.MOV.U32 R15, RZ, RZ, R25 ;  /* 0x000000ffff0f0224 */ /* 0x000fca00078e0019 */
[----:B------:R-:W-:-:S07]  /*1040*/  SHF.L.W.U32.HI R14, R15, R11, R14 ;  /* 0x0000000b0f0e7219 */ /* 0x000fce0000010e0e */
.L_x_14:
[----:B------:R-:W-:Y:S05]  /*1050*/  BSYNC.RECONVERGENT B1 ;  /* 0x0000000000017941 */ /* 0x000fea0003800200 */
.L_x_13:
[C---:B------:R-:W-:Y:S01]  /*1060*/  SHF.L.W.U32.HI R25, R14.reuse, 0x2, R0 ;  /* 0x000000020e197819 */ /* 0x040fe20000010e00 */
[----:B------:R-:W-:Y:S01]  /*1070*/  IMAD.SHL.U32 R10, R14, 0x4, RZ ;  /* 0x000000040e0a7824 */ /* 0x000fe200078e00ff */
[----:B------:R-:W-:Y:S01]  /*1080*/  UMOV UR4, 0x54442d19 ;  /* 0x54442d1900047882 */ /* 0x000fe20000000000 */
[----:B------:R-:W-:Y:S01]  /*1090*/  UMOV UR5, 0x3bf921fb ;  /* 0x3bf921fb00057882 */ /* 0x000fe20000000000 */
[----:B------:R-:W-:Y:S02]  /*10a0*/  SHF.R.S32.HI R11, RZ, 0x1f, R25 ;  /* 0x0000001fff0b7819 */ /* 0x000fe40000011419 */
[----:B------:R-:W-:Y:S02]  /*10b0*/  ISETP.GE.AND P0, PT, R12, RZ, PT ;  /* 0x000000ff0c00720c */ /* 0x000fe40003f06270 */
[C---:B------:R-:W-:Y:S02]  /*10c0*/  LOP3.LUT R10, R11.reuse, R10, RZ, 0x3c, !PT ;  /* 0x0000000a0b0a7212 */ /* 0x040fe400078e3cff */
[----:B------:R-:W-:-:S02]  /*10d0*/  LOP3.LUT R11, R11, R25, RZ, 0x3c, !PT ;  /* 0x000000190b0b7212 */ /* 0x000fc400078e3cff */
[----:B------:R-:W-:Y:S02]  /*10e0*/  SHF.R.U32.HI R0, RZ, 0x1e, R0 ;  /* 0x0000001eff007819 */ /* 0x000fe40000011600 */
[C---:B------:R-:W-:Y:S02]  /*10f0*/  LOP3.LUT R12, R25.reuse, R12, RZ, 0x3c, !PT ;  /* 0x0000000c190c7212 */ /* 0x040fe400078e3cff */
[----:B------:R-:W0:Y:S01]  /*1100*/  I2F.F64.S64 R10, R10 ;  /* 0x0000000a000a7312 */ /* 0x000e220000301c00 */
[----:B------:R-:W-:Y:S02]  /*1110*/  LEA.HI R25, R25, R0, RZ, 0x1 ;  /* 0x0000000019197211 */ /* 0x000fe400078f08ff */
[----:B------:R-:W-:-:S03]  /*1120*/  ISETP.GE.AND P1, PT, R12, RZ, PT ;  /* 0x000000ff0c00720c */ /* 0x000fc60003f26270 */
[----:B------:R-:W-:-:S04]  /*1130*/  IMAD.MOV R0, RZ, RZ, -R25 ;  /* 0x000000ffff007224 */ /* 0x000fc800078e0a19 */
[----:B------:R-:W-:Y:S01]  /*1140*/  @!P0 IMAD.MOV.U32 R25, RZ, RZ, R0 ;  /* 0x000000ffff198224 */ /* 0x000fe200078e0000 */
[----:B0-----:R-:W-:-:S10]  /*1150*/  DMUL R14, R10, UR4 ;  /* 0x000000040a0e7c28 */ /* 0x001fd40008000000 */
[----:B------:R-:W0:Y:S02]  /*1160*/  F2F.F32.F64 R14, R14 ;  /* 0x0000000e000e7310 */ /* 0x000e240000301000 */
[----:B0-----:R-:W-:-:S07]  /*1170*/  FSEL R0, -R14, R14, !P1 ;  /* 0x0000000e0e007208 */ /* 0x001fce0004800100 */
.L_x_11:
[----:B------:R-:W-:Y:S05]  /*1180*/  BSYNC.RECONVERGENT B0 ;  /* 0x0000000000007941 */ /* 0x000fea0003800200 */
.L_x_10:
[----:B------:R-:W-:Y:S01]  /*1190*/  MOV R12, 0x37cbac00 ;  /* 0x37cbac00000c7802 */ /* 0x000fe20000000f00 */
[----:B------:R-:W-:Y:S01]  /*11a0*/  FMUL R15, R0, R0 ;  /* 0x00000000000f7220 */ /* 0x000fe20000400000 */
[C---:B------:R-:W-:Y:S01]  /*11b0*/  LOP3.LUT R11, R25.reuse, 0x1, RZ, 0xc0, !PT ;  /* 0x00000001190b7812 */ /* 0x040fe200078ec0ff */
[----:B------:R-:W-:Y:S01]  /*11c0*/  IMAD.MOV.U32 R24, RZ, RZ, 0x3d2aaabb ;  /* 0x3d2aaabbff187424 */ /* 0x000fe200078e00ff */
[----:B------:R-:W-:Y:S01]  /*11d0*/  LOP3.LUT P1, RZ, R25, 0x2, RZ, 0xc0, !PT ;  /* 0x0000000219ff7812 */ /* 0x000fe2000782c0ff */
[----:B------:R-:W-:Y:S01]  /*11e0*/  FFMA R10, R15, R12, -0.0013887860113754868507 ;  /* 0xbab607ed0f0a7423 */ /* 0x000fe2000000000c */
[----:B------:R-:W-:Y:S01]  /*11f0*/  ISETP.NE.U32.AND P0, PT, R11, 0x1, PT ;  /* 0x000000010b00780c */ /* 0x000fe20003f05070 */
[----:B------:R-:W-:Y:S01]  /*1200*/  IMAD.MOV.U32 R25, RZ, RZ, 0x3effffff ;  /* 0x3effffffff197424 */ /* 0x000fe200078e00ff */
[----:B------:R-:W-:Y:S02]  /*1210*/  BSSY.RECONVERGENT B0, `(.L_x_15) ;  /* 0x000007b000007945 */ /* 0x000fe40003800200 */
[----:B------:R-:W-:-:S02]  /*1220*/  FSEL R14, R10, -0.00019574658654164522886, !P0 ;  /* 0xb94d41530a0e7808 */ /* 0x000fc40004000000 */
[----:B------:R-:W-:Y:S01]  /*1230*/  FSEL R26, R24, 0.0083327032625675201416, !P0 ;  /* 0x3c0885e4181a7808 */ /* 0x000fe20004000000 */
[----:B------:R-:W0:Y:S01]  /*1240*/  F2F.F64.F32 R10, R18 ;  /* 0x00000012000a7310 */ /* 0x000e220000201800 */
[----:B------:R-:W-:Y:S02]  /*1250*/  FSEL R27, -R25, -0.16666662693023681641, !P0 ;  /* 0xbe2aaaa8191b7808 */ /* 0x000fe40004000100 */
[----:B------:R-:W-:Y:S01]  /*1260*/  FSEL R0, R0, 1, P0 ;  /* 0x3f80000000007808 */ /* 0x000fe20000000000 */
[----:B------:R-:W-:-:S04]  /*1270*/  FFMA R14, R15, R14, R26 ;  /* 0x0000000e0f0e7223 */ /* 0x000fc8000000001a */
[C---:B------:R-:W-:Y:S01]  /*1280*/  FFMA R14, R15.reuse, R14, R27 ;  /* 0x0000000e0f0e7223 */ /* 0x040fe2000000001b */
[----:B------:R-:W-:-:S04]  /*1290*/  FFMA R15, R15, R0, RZ ;  /* 0x000000000f0f7223 */ /* 0x000fc800000000ff */
[----:B------:R-:W-:Y:S01]  /*12a0*/  FFMA R0, R15, R14, R0 ;  /* 0x0000000e0f007223 */ /* 0x000fe20000000000 */
[----:B0-----:R-:W-:Y:S01]  /*12b0*/  DMUL R14, R10, UR10 ;  /* 0x0000000a0a0e7c28 */ /* 0x001fe20008000000 */
[----:B------:R-:W-:Y:S02]  /*12c0*/  UMOV UR10, 0x7332c7d3 ;  /* 0x7332c7d3000a7882 */ /* 0x000fe40000000000 */
[----:B------:R-:W-:Y:S01]  /*12d0*/  @P1 FADD R0, RZ, -R0 ;  /* 0x80000000ff001221 */ /* 0x000fe20000000000 */
[----:B------:R-:W-:-:S03]  /*12e0*/  UMOV UR11, 0x40e55dd1 ;  /* 0x40e55dd1000b7882 */ /* 0x000fc60000000000 */
[----:B------:R-:W0:Y:S01]  /*12f0*/  F2F.F64.F32 R10, R0 ;  /* 0x00000000000a7310 */ /* 0x000e220000201800 */
[----:B------:R-:W-:-:S10]  /*1300*/  DFMA R14, R6, R14, R4 ;  /* 0x0000000e060e722b */ /* 0x000fd40000000004 */
[----:B------:R-:W1:Y:S01]  /*1310*/  F2F.F32.F64 R14, R14 ;  /* 0x0000000e000e7310 */ /* 0x000e620000301000 */
[----:B0-----:R-:W-:-:S10]  /*1320*/  DMUL R10, R10, UR10 ;  /* 0x0000000a0a0a7c28 */ /* 0x001fd40008000000 */
[----:B------:R-:W0:Y:S01]  /*1330*/  F2F.F32.F64 R10, R10 ;  /* 0x0000000a000a7310 */ /* 0x000e220000301000 */
[C---:B-1----:R-:W-:Y:S01]  /*1340*/  FMUL R5, R14.reuse, 0.63661974668502807617 ;  /* 0x3f22f9830e057820 */ /* 0x042fe20000400000 */
[----:B------:R-:W-:-:S06]  /*1350*/  FSETP.GE.AND P0, PT, |R14|, 105615, PT ;  /* 0x47ce47800e00780b */ /* 0x000fcc0003f06200 */
[----:B------:R-:W1:Y:S08]  /*1360*/  F2I.NTZ R5, R5 ;  /* 0x0000000500057305 */ /* 0x000e700000203100 */
[----:B0-----:R-:W0:Y:S01]  /*1370*/  FRND.FLOOR R7, R10 ;  /* 0x0000000a00077307 */ /* 0x001e220000205000 */
[----:B-1----:R-:W-:-:S05]  /*1380*/  I2FP.F32.S32 R27, R5 ;  /* 0x00000005001b7245 */ /* 0x002fca0000201400 */
[----:B------:R-:W-:Y:S01]  /*1390*/  FFMA R4, R27, -1.5707962512969970703, R14 ;  /* 0xbfc90fda1b047823 */ /* 0x000fe2000000000e */
[----:B0-----:R-:W-:-:S03]  /*13a0*/  FADD R0, R10, -R7 ;  /* 0x800000070a007221 */ /* 0x001fc60000000000 */
        /* <DEDUP_REMOVED lines=8> */
[----:B------:R-:W-:Y:S01]  /*1430*/  MOV R15, RZ ;  /* 0x000000ff000f7202 */ /* 0x000fe20000000f00 */
[----:B------:R-:W-:Y:S01]  /*1440*/  IMAD.MOV.U32 R11, RZ, RZ, RZ ;  /* 0x000000ffff0b7224 */ /* 0x000fe200078e00ff */
[----:B------:R-:W0:Y:S02]  /*1450*/  LDCU.64 UR8, c[0x4][URZ] ;  /* 0x01000000ff0877ac */ /* 0x000e240008000a00 */
[----:B------:R-:W-:Y:S01]  /*1460*/  LOP3.LUT R10, R4, 0x80000000, RZ, 0xfc, !PT ;  /* 0x80000000040a7812 */ /* 0x000fe200078efcff */
[----:B------:R-:W-:Y:S01]  /*1470*/  UMOV UR5, URZ ;  /* 0x000000ff00057c82 */ /* 0x000fe20008000000 */
[----:B------:R-:W-:-:S05]  /*1480*/  UMOV UR4, URZ ;  /* 0x000000ff00047c82 */ /* 0x000fca0008000000 */
.L_x_17:
        /* <DEDUP_REMOVED lines=37> */
[----:B------:R-:W-:Y:S02]  /*16e0*/  @P3 MOV R4, R17 ;  /* 0x0000001100043202 */ /* 0x000fe40000000f00 */
[C---:B------:R-:W-:Y:S01]  /*16f0*/  ISETP.EQ.AND P3, PT, R7.reuse, -0x4, PT ;  /* 0xfffffffc0700780c */ /* 0x040fe20003f62270 */
[----:B------:R-:W-:Y:S02]  /*1700*/  @P4 IMAD.MOV.U32 R6, RZ, RZ, R17 ;  /* 0x000000ffff064224 */ /* 0x000fe400078e0011 */
[--C-:B------:R-:W-:Y:S01]  /*1710*/  @P4 IMAD.MOV.U32 R4, RZ, RZ, R19.reuse ;  /* 0x000000ffff044224 */ /* 0x100fe200078e0013 */
[----:B------:R-:W-:Y:S01]  /*1720*/  ISETP.EQ.AND P4, PT, R7, 0x4, PT ;  /* 0x000000040700780c */ /* 0x000fe20003f82270 */
[----:B------:R-:W-:Y:S02]  /*1730*/  @P2 IMAD.MOV.U32 R6, RZ, RZ, R19 ;  /* 0x000000ffff062224 */ /* 0x000fe400078e0013 */
[--C-:B------:R-:W-:Y:S01]  /*1740*/  @P2 IMAD.MOV.U32 R4, RZ, RZ, R20.reuse ;  /* 0x000000ffff042224 */ /* 0x100fe200078e0014 */
[----:B------:R-:W-:Y:S01]  /*1750*/  @P1 MOV R4, R21 ;  /* 0x0000001500041202 */ /* 0x000fe20000000f00 */
[----:B------:R-:W-:-:S02]  /*1760*/  @P1 IMAD.MOV.U32 R6, RZ, RZ, R20 ;  /* 0x000000ffff061224 */ /* 0x000fc400078e0014 */
[----:B------:R-:W-:Y:S02]  /*1770*/  @P0 IMAD.MOV.U32 R6, RZ, RZ, R21 ;  /* 0x000000ffff060224 */ /* 0x000fe400078e0015 */
[--C-:B------:R-:W-:Y:S02]  /*1780*/  @P0 IMAD.MOV.U32 R4, RZ, RZ, R22.reuse ;  /* 0x000000ffff040224 */ /* 0x100fe400078e0016 */
[----:B------:R-:W-:Y:S02]  /*1790*/  @P3 IMAD.MOV.U32 R6, RZ, RZ, R22 ;  /* 0x000000ffff063224 */ /* 0x000fe400078e0016 */
[--C-:B------:R-:W-:Y:S01]  /*17a0*/  @P3 IMAD.MOV.U32 R4, RZ, RZ, R23.reuse ;  /* 0x000000ffff043224 */ /* 0x100fe200078e0017 */
[----:B------:R-:W-:Y:S01]  /*17b0*/  @P5 MOV R4, R11 ;  /* 0x0000000b00045202 */ /* 0x000fe20000000f00 */
[----:B------:R-:W-:Y:S02]  /*17c0*/  @P5 IMAD.MOV.U32 R6, RZ, RZ, R23 ;  /* 0x000000ffff065224 */ /* 0x000fe400078e0017 */
[----:B------:R-:W-:Y:S01]  /*17d0*/  @P4 IMAD.MOV.U32 R6, RZ, RZ, R11 ;  /* 0x000000ffff064224 */ /* 0x000fe200078e000b */
[----:B------:R-:W-:Y:S06]  /*17e0*/  @!P6 BRA `(.L_x_19) ;  /* 0x000000000028e947 */ /* 0x000fec0003800000 */
[----:B------:R-:W-:Y:S01]  /*17f0*/  @P1 IMAD.MOV.U32 R17, RZ, RZ, R19 ;  /* 0x000000ffff111224 */ /* 0x000fe200078e0013 */
[----:B------:R-:W-:Y:S01]  /*1800*/  LOP3.LUT R5, R5, 0x1f, RZ, 0xc0, !PT ;  /* 0x0000001f05057812 */ /* 0x000fe200078ec0ff */
[----:B------:R-:W-:Y:S01]  /*1810*/  @P0 IMAD.MOV.U32 R17, RZ, RZ, R20 ;  /* 0x000000ffff110224 */ /* 0x000fe200078e0014 */
[----:B------:R-:W-:Y:S01]  /*1820*/  ISETP.EQ.AND P0, PT, R7, 0x8, PT ;  /* 0x000000080700780c */ /* 0x000fe20003f02270 */
[----:B------:R-:W-:Y:S01]  /*1830*/  @P3 IMAD.MOV.U32 R17, RZ, RZ, R21 ;  /* 0x000000ffff113224 */ /* 0x000fe200078e0015 */
[----:B------:R-:W-:Y:S01]  /*1840*/  SHF.L.W.U32.HI R4, R6, R5, R4 ;  /* 0x0000000506047219 */ /* 0x000fe20000010e04 */
[----:B------:R-:W-:Y:S01]  /*1850*/  @P5 IMAD.MOV.U32 R17, RZ, RZ, R22 ;  /* 0x000000ffff115224 */ /* 0x000fe200078e0016 */
[----:B------:R-:W-:-:S09]  /*1860*/  @P4 MOV R17, R23 ;  /* 0x0000001700114202 */ /* 0x000fd20000000f00 */
[----:B------:R-:W-:-:S05]  /*1870*/  @P0 IMAD.MOV.U32 R17, RZ, RZ, R11 ;  /* 0x000000ffff110224 */ /* 0x000fca00078e000b */
[----:B------:R-:W-:-:S07]  /*1880*/  SHF.L.W.U32.HI R6, R17, R5, R6 ;  /* 0x0000000511067219 */ /* 0x000fce0000010e06 */
.L_x_19:
[----:B------:R-:W-:Y:S05]  /*1890*/  BSYNC.RECONVERGENT B1 ;  /* 0x0000000000017941 */ /* 0x000fea0003800200 */
.L_x_18:
        /* <DEDUP_REMOVED lines=9> */
[----:B------:R-:W0:Y:S01]  /*1930*/  I2F.F64.S64 R6, R10 ;  /* 0x0000000a00067312 */ /* 0x000e220000301c00 */
[C---:B------:R-:W-:Y:S02]  /*1940*/  LOP3.LUT R14, R5.reuse, R14, RZ, 0x3c, !PT ;  /* 0x0000000e050e7212 */ /* 0x040fe400078e3cff */
[----:B------:R-:W-:Y:S02]  /*1950*/  LEA.HI R5, R5, R4, RZ, 0x1 ;  /* 0x0000000405057211 */ /* 0x000fe400078f08ff */
[----:B------:R-:W-:-:S03]  /*1960*/  ISETP.GE.AND P1, PT, R14, RZ, PT ;  /* 0x000000ff0e00720c */ /* 0x000fc60003f26270 */
[----:B------:R-:W-:-:S04]  /*1970*/  IMAD.MOV R4, RZ, RZ, -R5 ;  /* 0x000000ffff047224 */ /* 0x000fc800078e0a05 */
[----:B------:R-:W-:Y:S01]  /*1980*/  @!P0 IMAD.MOV.U32 R5, RZ, RZ, R4 ;  /* 0x000000ffff058224 */ /* 0x000fe200078e0004 */
[----:B0-----:R-:W-:-:S10]  /*1990*/  DMUL R6, R6, UR4 ;  /* 0x0000000406067c28 */ /* 0x001fd40008000000 */
[----:B------:R-:W0:Y:S02]  /*19a0*/  F2F.F32.F64 R6, R6 ;  /* 0x0000000600067310 */ /* 0x000e240000301000 */
[----:B0-----:R-:W-:-:S07]  /*19b0*/  FSEL R4, -R6, R6, !P1 ;  /* 0x0000000606047208 */ /* 0x001fce0004800100 */
.L_x_16:
[----:B------:R-:W-:Y:S05]  /*19c0*/  BSYNC.RECONVERGENT B0 ;  /* 0x0000000000007941 */ /* 0x000fea0003800200 */
.L_x_15:
[----:B------:R-:W-:-:S04]  /*19d0*/  IMAD R7, R16, 0x6, RZ ;  /* 0x0000000610077824 */ /* 0x000fc800078e02ff */
[----:B------:R-:W-:-:S05]  /*19e0*/  IMAD.WIDE R8, R7, 0x4, R8 ;  /* 0x0000000407087825 */ /* 0x000fca00078e0208 */
[----:B------:R-:W2:Y:S01]  /*19f0*/  LDG.E R11, desc[UR6][R8.64] ;  /* 0x00000006080b7981 */ /* 0x000ea2000c1e1900 */
[----:B------:R-:W0:Y:S02]  /*1a00*/  F2F.F64.F32 R6, R13 ;  /* 0x0000000d00067310 */ /* 0x000e240000201800 */
[----:B0-----:R-:W-:-:S08]  /*1a10*/  DADD R6, R6, -0.5 ;  /* 0xbfe0000006067429 */ /* 0x001fd00000000000 */
[----:B------:R-:W-:-:S10]  /*1a20*/  DADD R14, R6, 1 ;  /* 0x3ff00000060e7429 */ /* 0x000fd40000000000 */
[----:B------:R-:W2:Y:S02]  /*1a30*/  F2F.F32.F64 R14, R14 ;  /* 0x0000000e000e7310 */ /* 0x000ea40000301000 */
[----:B--2---:R-:W-:-:S05]  /*1a40*/  FMUL R17, R14, R11 ;  /* 0x0000000b0e117220 */ /* 0x004fca0000400000 */
[----:B------:R-:W-:Y:S04]  /*1a50*/  STG.E desc[UR6][R2.64], R17 ;  /* 0x0000001102007986 */ /* 0x000fe8000c101906 */
[----:B------:R-:W2:Y:S02]  /*1a60*/  LDG.E R7, desc[UR6][R8.64+0x4] ;  /* 0x0000040608077981 */ /* 0x000ea4000c1e1900 */
[----:B--2---:R-:W-:-:S05]  /*1a70*/  FMUL R19, R14, R7 ;  /* 0x000000070e137220 */ /* 0x004fca0000400000 */
[----:B------:R-:W-:Y:S04]  /*1a80*/  STG.E desc[UR6][R2.64+0x4], R19 ;  /* 0x0000041302007986 */ /* 0x000fe8000c101906 */
[----:B------:R-:W2:Y:S01]  /*1a90*/  LDG.E R21, desc[UR6][R8.64+0x8] ;  /* 0x0000080608157981 */ /* 0x000ea2000c1e1900 */
[----:B------:R-:W0:Y:S02]  /*1aa0*/  F2F.F64.F32 R6, R0 ;  /* 0x0000000000067310 */ /* 0x000e240000201800 */
[----:B0-----:R-:W-:-:S08]  /*1ab0*/  DADD R6, R6, -0.5 ;  /* 0xbfe0000006067429 */ /* 0x001fd00000000000 */
[----:B------:R-:W-:-:S10]  /*1ac0*/  DADD R10, R6, 1 ;  /* 0x3ff00000060a7429 */ /* 0x000fd40000000000 */
[----:B------:R-:W2:Y:S02]  /*1ad0*/  F2F.F32.F64 R10, R10 ;  /* 0x0000000a000a7310 */ /* 0x000ea40000301000 */
[----:B--2---:R-:W-:-:S05]  /*1ae0*/  FMUL R21, R10, R21 ;  /* 0x000000150a157220 */ /* 0x004fca0000400000 */
[----:B------:R-:W-:Y:S04]  /*1af0*/  STG.E desc[UR6][R2.64+0x8], R21 ;  /* 0x0000081502007986 */ /* 0x000fe8000c101906 */
[----:B------:R-:W2:Y:S01]  /*1b00*/  LDG.E R7, desc[UR6][R8.64+0xc] ;  /* 0x00000c0608077981 */ /* 0x000ea2000c1e1900 */
[----:B------:R-:W-:-:S04]  /*1b10*/  LOP3.LUT R13, R5, 0x1, RZ, 0xc0, !PT ;  /* 0x00000001050d7812 */ /* 0x000fc800078ec0ff */
[----:B------:R-:W-:-:S04]  /*1b20*/  ISETP.NE.U32.AND P0, PT, R13, 0x1, PT ;  /* 0x000000010d00780c */ /* 0x000fc80003f05070 */
[----:B------:R-:W-:Y:S02]  /*1b30*/  FSEL R24, R24, 0.0083327032625675201416, !P0 ;  /* 0x3c0885e418187808 */ /* 0x000fe40004000000 */
[----:B------:R-:W-:Y:S02]  /*1b40*/  FSEL R25, -R25, -0.16666662693023681641, !P0 ;  /* 0xbe2aaaa819197808 */ /* 0x000fe40004000100 */
[----:B------:R-:W-:Y:S02]  /*1b50*/  LOP3.LUT P1, RZ, R5, 0x2, RZ, 0xc0, !PT ;  /* 0x0000000205ff7812 */ /* 0x000fe4000782c0ff */
[----:B------:R-:W-:Y:S01]  /*1b60*/  FSEL R0, R4, 1, P0 ;  /* 0x3f80000004007808 */ /* 0x000fe20000000000 */
[----:B--2---:R-:W-:-:S05]  /*1b70*/  FMUL R15, R10, R7 ;  /* 0x000000070a0f7220 */ /* 0x004fca0000400000 */
[----:B------:R0:W-:Y:S04]  /*1b80*/  STG.E desc[UR6][R2.64+0xc], R15 ;  /* 0x00000c0f02007986 */ /* 0x0001e8000c101906 */
[----:B------:R-:W2:Y:S01]  /*1b90*/  LDG.E R6, desc[UR6][R8.64+0x10] ;  /* 0x0000100608067981 */ /* 0x000ea2000c1e1900 */
[----:B------:R-:W-:-:S04]  /*1ba0*/  FMUL R7, R4, R4 ;  /* 0x0000000404077220 */ /* 0x000fc80000400000 */
[----:B------:R-:W-:-:S05]  /*1bb0*/  FFMA R12, R7, R12, -0.0013887860113754868507 ;  /* 0xbab607ed070c7423 */ /* 0x000fca000000000c */
[----:B------:R-:W-:-:S05]  /*1bc0*/  FSEL R12, R12, -0.00019574658654164522886, !P0 ;  /* 0xb94d41530c0c7808 */ /* 0x000fca0004000000 */
[----:B------:R-:W-:-:S04]  /*1bd0*/  FFMA R12, R7, R12, R24 ;  /* 0x0000000c070c7223 */ /* 0x000fc80000000018 */
[C---:B------:R-:W-:Y:S01]  /*1be0*/  FFMA R12, R7.reuse, R12, R25 ;  /* 0x0000000c070c7223 */ /* 0x040fe20000000019 */
[----:B------:R-:W-:-:S04]  /*1bf0*/  FFMA R7, R7, R0, RZ ;  /* 0x0000000007077223 */ /* 0x000fc800000000ff */
[----:B------:R-:W-:-:S04]  /*1c00*/  FFMA R0, R7, R12, R0 ;  /* 0x0000000c07007223 */ /* 0x000fc80000000000 */
[----:B------:R-:W-:-:S04]  /*1c10*/  @P1 FADD R0, RZ, -R0 ;  /* 0x80000000ff001221 */ /* 0x000fc80000000000 */
[----:B------:R-:W1:Y:S02]  /*1c20*/  F2F.F64.F32 R4, R0 ;  /* 0x0000000000047310 */ /* 0x000e640000201800 */
[----:B-1----:R-:W-:-:S10]  /*1c30*/  DMUL R4, R4, UR10 ;  /* 0x0000000a04047c28 */ /* 0x002fd40008000000 */
[----:B------:R-:W1:Y:S08]  /*1c40*/  F2F.F32.F64 R4, R4 ;  /* 0x0000000400047310 */ /* 0x000e700000301000 */
[----:B-1----:R-:W1:Y:S02]  /*1c50*/  FRND.FLOOR R7, R4 ;  /* 0x0000000400077307 */ /* 0x002e640000205000 */
[----:B-1----:R-:W-:-:S06]  /*1c60*/  FADD R7, R4, -R7 ;  /* 0x8000000704077221 */ /* 0x002fcc0000000000 */
[----:B------:R-:W1:Y:S02]  /*1c70*/  F2F.F64.F32 R10, R7 ;  /* 0x00000007000a7310 */ /* 0x000e640000201800 */
[----:B-1----:R-:W-:-:S08]  /*1c80*/  DADD R10, R10, -0.5 ;  /* 0xbfe000000a0a7429 */ /* 0x002fd00000000000 */
[----:B------:R-:W-:-:S10]  /*1c90*/  DADD R10, R10, 1 ;  /* 0x3ff000000a0a7429 */ /* 0x000fd40000000000 */
[----:B------:R-:W2:Y:S02]  /*1ca0*/  F2F.F32.F64 R11, R10 ;  /* 0x0000000a000b7310 */ /* 0x000ea40000301000 */
[----:B--2---:R-:W-:-:S05]  /*1cb0*/  FMUL R13, R11, R6 ;  /* 0x000000060b0d7220 */ /* 0x004fca0000400000 */
[----:B------:R-:W-:Y:S04]  /*1cc0*/  STG.E desc[UR6][R2.64+0x10], R13 ;  /* 0x0000100d02007986 */ /* 0x000fe8000c101906 */
[----:B------:R-:W0:Y:S02]  /*1cd0*/  LDG.E R8, desc[UR6][R8.64+0x14] ;  /* 0x0000140608087981 */ /* 0x000e24000c1e1900 */
[----:B0-----:R-:W-:-:S05]  /*1ce0*/  FMUL R15, R11, R8 ;  /* 0x000000080b0f7220 */ /* 0x001fca0000400000 */
[----:B------:R-:W-:Y:S01]  /*1cf0*/  STG.E desc[UR6][R2.64+0x14], R15 ;  /* 0x0000140f02007986 */ /* 0x000fe2000c101906 */
[----:B------:R-:W-:Y:S05]  /*1d00*/  EXIT ;  /* 0x000000000000794d */ /* 0x000fea0003800000 */
.L_x_20:
        /* <DEDUP_REMOVED lines=15> */
.L_x_60:


//--------------------- .text._Z9crossOverPfS_Pi  --------------------------
	.section	.text._Z9crossOverPfS_Pi,"ax",@progbits
	.align	128
        .global         _Z9crossOverPfS_Pi
        .type           _Z9crossOverPfS_Pi,@function
        .size           _Z9crossOverPfS_Pi,(.L_x_61 - _Z9crossOverPfS_Pi)
        .other          _Z9crossOverPfS_Pi,@"STO_CUDA_ENTRY STV_DEFAULT"
_Z9crossOverPfS_Pi:
.text._Z9crossOverPfS_Pi:
[----:B------:R-:W-:Y:S08]  /*0000*/  LDC R1, c[0x0][0x37c] ;  /* 0x0000df00ff017b82 */ /* 0x000ff00000000800 */
[----:B------:R-:W0:Y:S01]  /*0010*/  LDC.64 R4, c[0x0][0x390] ;  /* 0x0000e400ff047b82 */ /* 0x000e220000000a00 */
[----:B------:R-:W0:Y:S02]  /*0020*/  LDCU.64 UR6, c[0x0][0x358] ;  /* 0x00006b00ff0677ac */ /* 0x000e240008000a00 */
[----:B0-----:R-:W2:Y:S01]  /*0030*/  LDG.E R4, desc[UR6][R4.64+0x4] ;  /* 0x0000040604047981 */ /* 0x001ea2000c1e1900 */
[----:B------:R-:W0:Y:S01]  /*0040*/  LDCU UR4, c[0x0][0x360] ;  /* 0x00006c00ff0477ac */ /* 0x000e220008000800 */
[----:B------:R-:W0:Y:S01]  /*0050*/  S2R R2, SR_TID.X ;  /* 0x0000000000027919 */ /* 0x000e220000002100 */
[----:B------:R-:W0:Y:S02]  /*0060*/  S2R R3, SR_CTAID.X ;  /* 0x0000000000037919 */ /* 0x000e240000002500 */
[----:B0-----:R-:W-:-:S04]  /*0070*/  IMAD R2, R3, UR4, R2 ;  /* 0x0000000403027c24 */ /* 0x001fc8000f8e0202 */
[----:B------:R-:W-:Y:S01]  /*0080*/  IMAD.SHL.U32 R0, R2, 0x2, RZ ;  /* 0x0000000202007824 */ /* 0x000fe200078e00ff */
[----:B--2---:R-:W-:-:S04]  /*0090*/  LEA.HI R3, R4, R4, RZ, 0x1 ;  /* 0x0000000404037211 */ /* 0x004fc800078f08ff */
[----:B------:R-:W-:-:S04]  /*00a0*/  SHF.R.S32.HI R3, RZ, 0x1, R3 ;  /* 0x00000001ff037819 */ /* 0x000fc80000011403 */
[----:B------:R-:W-:-:S13]  /*00b0*/  ISETP.GT.AND P0, PT, R0, R3, PT ;  /* 0x000000030000720c */ /* 0x000fda0003f04270 */
[----:B------:R-:W-:Y:S05]  /*00c0*/  @P0 EXIT ;  /* 0x000000000000094d */ /* 0x000fea0003800000 */
[----:B------:R-:W0:Y:S01]  /*00d0*/  I2F.F64 R4, R3 ;  /* 0x0000000300047312 */ /* 0x000e220000201c00 */
[----:B------:R-:W1:Y:S01]  /*00e0*/  LDC.64 R20, c[0x0][0x380] ;  /* 0x0000e000ff147b82 */ /* 0x000e620000000a00 */
[----:B------:R-:W-:-:S07]  /*00f0*/  IMAD R19, R2, 0xc, RZ ;  /* 0x0000000c02137824 */ /* 0x000fce00078e02ff */
[----:B------:R-:W2:Y:S01]  /*0100*/  LDC.64 R8, c[0x0][0x388] ;  /* 0x0000e200ff087b82 */ /* 0x000ea20000000a00 */
[----:B0-----:R-:W-:-:S10]  /*0110*/  DMUL R6, R4, 1.5 ;  /* 0x3ff8000004067828 */ /* 0x001fd40000000000 */
[----:B------:R-:W0:Y:S01]  /*0120*/  F2I.F64.TRUNC R7, R6 ;  /* 0x0000000600077311 */ /* 0x000e22000030d100 */
[----:B-1----:R-:W-:-:S05]  /*0130*/  IMAD.WIDE R18, R19, 0x4, R20 ;  /* 0x0000000413127825 */ /* 0x002fca00078e0214 */
[----:B------:R-:W3:Y:S04]  /*0140*/  LDG.E R2, desc[UR6][R18.64+0x1c] ;  /* 0x00001c0612027981 */ /* 0x000ee8000c1e1900 */
[----:B--2---:R-:W2:Y:S01]  /*0150*/  LDG.E R14, desc[UR6][R8.64] ;  /* 0x00000006080e7981 */ /* 0x004ea2000c1e1900 */
[----:B0-----:R-:W-:-:S04]  /*0160*/  IMAD.IADD R4, R0, 0x1, R7 ;  /* 0x0000000100047824 */ /* 0x001fc800078e0207 */
[----:B------:R-:W-:Y:S02]  /*0170*/  IMAD R35, R4, 0x6, RZ ;  /* 0x0000000604237824 */ /* 0x000fe400078e02ff */
[----:B------:R-:W4:Y:S02]  /*0180*/  LDG.E R4, desc[UR6][R8.64+0x4] ;  /* 0x0000040608047981 */ /* 0x000f24000c1e1900 */
[----:B------:R-:W-:-:S05]  /*0190*/  IMAD.WIDE R34, R35, 0x4, R20 ;  /* 0x0000000423227825 */ /* 0x000fca00078e0214 */
[----:B------:R-:W5:Y:S01]  /*01a0*/  LDG.E R5, desc[UR6][R34.64] ;  /* 0x0000000622057981 */ /* 0x000f62000c1e1900 */
[----:B------:R-:W-:Y:S01]  /*01b0*/  UMOV UR12, 0x857f3062 ;  /* 0x857f3062000c7882 */ /* 0x000fe20000000000 */
[----:B------:R-:W-:Y:S01]  /*01c0*/  UMOV UR13, 0x40538ecc ;  /* 0x40538ecc000d7882 */ /* 0x000fe20000000000 */
[----:B------:R-:W-:Y:S01]  /*01d0*/  UMOV UR10, 0x9bfc756 ;  /* 0x09bfc756000a7882 */ /* 0x000fe20000000000 */
[----:B------:R-:W-:Y:S01]  /*01e0*/  UMOV UR11, 0x4029f664 ;  /* 0x4029f664000b7882 */ /* 0x000fe20000000000 */
[----:B------:R-:W-:Y:S01]  /*01f0*/  BSSY.RECONVERGENT B0, `(.L_x_21) ;  /* 0x0000072000007945 */ /* 0x000fe20003800200 */
[----:B---3--:R-:W0:Y:S08]  /*0200*/  F2F.F64.F32 R16, R2 ;  /* 0x0000000200107310 */ /* 0x008e300000201800 */
[----:B----4-:R-:W1:Y:S01]  /*0210*/  F2F.F64.F32 R30, R4 ;  /* 0x00000004001e7310 */ /* 0x010e620000201800 */
[----:B0-----:R-:W-:-:S07]  /*0220*/  DMUL R12, R16, UR12 ;  /* 0x0000000c100c7c28 */ /* 0x001fce0008000000 */
[----:B-----5:R-:W0:Y:S08]  /*0230*/  F2F.F64.F32 R6, R5 ;  /* 0x0000000500067310 */ /* 0x020e300000201800 */
[----:B--2---:R-:W2:Y:S01]  /*0240*/  F2F.F64.F32 R14, R14 ;  /* 0x0000000e000e7310 */ /* 0x004ea20000201800 */
[----:B-1----:R-:W-:Y:S02]  /*0250*/  DMUL R12, R12, R30 ;  /* 0x0000001e0c0c7228 */ /* 0x002fe40000000000 */
[----:B0-----:R-:W-:-:S08]  /*0260*/  DMUL R6, R6, UR10 ;  /* 0x0000000a06067c28 */ /* 0x001fd00008000000 */
[----:B--2---:R-:W-:-:S06]  /*0270*/  DFMA R6, R6, R14, R12 ;  /* 0x0000000e0606722b */ /* 0x004fcc000000000c */
[----:B------:R-:W0:Y:S02]  /*0280*/  F2F.F32.F64 R26, R6 ;  /* 0x00000006001a7310 */ /* 0x000e240000301000 */
[----:B0-----:R-:W-:-:S06]  /*0290*/  FMUL R32, R26, 0.63661974668502807617 ;  /* 0x3f22f9831a207820 */ /* 0x001fcc0000400000 */
[----:B------:R-:W0:Y:S01]  /*02a0*/  F2I.NTZ R32, R32 ;  /* 0x0000002000207305 */ /* 0x000e220000203100 */
[----:B------:R-:W-:Y:S02]  /*02b0*/  FSETP.GE.AND P0, PT, |R26|, 105615, PT ;  /* 0x47ce47801a00780b */ /* 0x000fe40003f06200 */
        /* <DEDUP_REMOVED lines=16> */
.L_x_23:
        /* <DEDUP_REMOVED lines=42> */
[----:B------:R-:W-:Y:S02]  /*0660*/  @P2 IMAD.MOV.U32 R23, RZ, RZ, R7 ;  /* 0x000000ffff172224 */ /* 0x000fe400078e0007 */
[----:B------:R-:W-:Y:S02]  /*0670*/  @P1 IMAD.MOV.U32 R23, RZ, RZ, R8 ;  /* 0x000000ffff171224 */ /* 0x000fe400078e0008 */
[----:B------:R-:W-:-:S02]  /*0680*/  @P0 IMAD.MOV.U32 R23, RZ, RZ, R9 ;  /* 0x000000ffff170224 */ /* 0x000fc400078e0009 */
[----:B------:R-:W-:Y:S01]  /*0690*/  @P2 IMAD.MOV.U32 R28, RZ, RZ, R8 ;  /* 0x000000ffff1c2224 */ /* 0x000fe200078e0008 */
[----:B------:R-:W-:Y:S01]  /*06a0*/  @P1 MOV R28, R9 ;  /* 0x00000009001c1202 */ /* 0x000fe20000000f00 */
[--C-:B------:R-:W-:Y:S02]  /*06b0*/  @P3 IMAD.MOV.U32 R23, RZ, RZ, R10.reuse ;  /* 0x000000ffff173224 */ /* 0x100fe400078e000a */
[----:B------:R-:W-:Y:S02]  /*06c0*/  @P5 IMAD.MOV.U32 R23, RZ, RZ, R11 ;  /* 0x000000ffff175224 */ /* 0x000fe400078e000b */
[----:B------:R-:W-:Y:S02]  /*06d0*/  @P4 IMAD.MOV.U32 R23, RZ, RZ, R27 ;  /* 0x000000ffff174224 */ /* 0x000fe400078e001b */
[----:B------:R-:W-:Y:S02]  /*06e0*/  @P0 IMAD.MOV.U32 R28, RZ, RZ, R10 ;  /* 0x000000ffff1c0224 */ /* 0x000fe400078e000a */
[----:B------:R-:W-:Y:S01]  /*06f0*/  @P3 IMAD.MOV.U32 R28, RZ, RZ, R11 ;  /* 0x000000ffff1c3224 */ /* 0x000fe200078e000b */
[----:B------:R-:W-:Y:S01]  /*0700*/  MOV R24, R23 ;  /* 0x0000001700187202 */ /* 0x000fe20000000f00 */
[----:B------:R-:W-:Y:S01]  /*0710*/  @P5 IMAD.MOV.U32 R28, RZ, RZ, R27 ;  /* 0x000000ffff1c5224 */ /* 0x000fe200078e001b */
[----:B------:R-:W-:Y:S06]  /*0720*/  @!P6 BRA `(.L_x_25) ;  /* 0x00000000002ce947 */ /* 0x000fec0003800000 */
[----:B------:R-:W-:Y:S01]  /*0730*/  @P2 IMAD.MOV.U32 R25, RZ, RZ, R6 ;  /* 0x000000ffff192224 */ /* 0x000fe200078e0006 */
[----:B------:R-:W-:Y:S01]  /*0740*/  LOP3.LUT R23, R22, 0x1f, RZ, 0xc0, !PT ;  /* 0x0000001f16177812 */ /* 0x000fe200078ec0ff */
[----:B------:R-:W-:Y:S02]  /*0750*/  @P1 IMAD.MOV.U32 R25, RZ, RZ, R7 ;  /* 0x000000ffff191224 */ /* 0x000fe400078e0007 */
[----:B------:R-:W-:Y:S01]  /*0760*/  @P0 IMAD.MOV.U32 R25, RZ, RZ, R8 ;  /* 0x000000ffff190224 */ /* 0x000fe200078e0008 */
[----:B------:R-:W-:Y:S01]  /*0770*/  ISETP.EQ.AND P0, PT, R29, 0x8, PT ;  /* 0x000000081d00780c */ /* 0x000fe20003f02270 */
[----:B------:R-:W-:Y:S01]  /*0780*/  @P3 IMAD.MOV.U32 R25, RZ, RZ, R9 ;  /* 0x000000ffff193224 */ /* 0x000fe200078e0009 */
[----:B------:R-:W-:Y:S01]  /*0790*/  SHF.L.W.U32.HI R28, R24, R23, R28 ;  /* 0x00000017181c7219 */ /* 0x000fe20000010e1c */
[----:B------:R-:W-:Y:S02]  /*07a0*/  @P5 IMAD.MOV.U32 R25, RZ, RZ, R10 ;  /* 0x000000ffff195224 */ /* 0x000fe400078e000a */
[----:B------:R-:W-:-:S08]  /*07b0*/  @P4 IMAD.MOV.U32 R25, RZ, RZ, R11 ;  /* 0x000000ffff194224 */ /* 0x000fd000078e000b */
[----:B------:R-:W-:-:S05]  /*07c0*/  @P0 IMAD.MOV.U32 R25, RZ, RZ, R27 ;  /* 0x000000ffff190224 */ /* 0x000fca00078e001b */
[----:B------:R-:W-:-:S07]  /*07d0*/  SHF.L.W.U32.HI R24, R25, R23, R24 ;  /* 0x0000001719187219 */ /* 0x000fce0000010e18 */
.L_x_25:
[----:B------:R-:W-:Y:S05]  /*07e0*/  BSYNC.RECONVERGENT B1 ;  /* 0x0000000000017941 */ /* 0x000fea0003800200 */
.L_x_24:
[C---:B------:R-:W-:Y:S01]  /*07f0*/  SHF.L.W.U32.HI R27, R24.reuse, 0x2, R28 ;  /* 0x00000002181b7819 */ /* 0x040fe20000010e1c */
[----:B------:R-:W-:Y:S01]  /*0800*/  UMOV UR4, 0x54442d19 ;  /* 0x54442d1900047882 */ /* 0x000fe20000000000 */
[----:B------:R-:W-:Y:S01]  /*0810*/  SHF.L.U32 R22, R24, 0x2, RZ ;  /* 0x0000000218167819 */ /* 0x000fe200000006ff */
        /* <DEDUP_REMOVED lines=15> */
.L_x_22:
[----:B------:R-:W-:Y:S05]  /*0910*/  BSYNC.RECONVERGENT B0 ;  /* 0x0000000000007941 */ /* 0x000fea0003800200 */
.L_x_21:
[----:B------:R-:W2:Y:S04]  /*0920*/  LDG.E R28, desc[UR6][R18.64+0x18] ;  /* 0x00001806121c7981 */ /* 0x000ea8000c1e1900 */
[----:B------:R-:W3:Y:S01]  /*0930*/  LDG.E R29, desc[UR6][R34.64+0x4] ;  /* 0x00000406221d7981 */ /* 0x000ee2000c1e1900 */
[----:B------:R-:W-:Y:S01]  /*0940*/  FMUL R26, R27, R27 ;  /* 0x0000001b1b1a7220 */ /* 0x000fe20000400000 */
[----:B------:R-:W-:Y:S01]  /*0950*/  LOP3.LUT P1, RZ, R32, 0x2, RZ, 0xc0, !PT ;  /* 0x0000000220ff7812 */ /* 0x000fe2000782c0ff */
[----:B------:R-:W-:Y:S01]  /*0960*/  BSSY.RECONVERGENT B0, `(.L_x_26) ;  /* 0x0000084000007945 */ /* 0x000fe20003800200 */
[----:B--2---:R-:W0:Y:S08]  /*0970*/  F2F.F64.F32 R22, R28 ;  /* 0x0000001c00167310 */ /* 0x004e300000201800 */
[----:B---3--:R-:W1:Y:S01]  /*0980*/  F2F.F64.F32 R24, R29 ;  /* 0x0000001d00187310 */ /* 0x008e620000201800 */
[----:B0-----:R-:W-:Y:S01]  /*0990*/  DMUL R22, R22, UR12 ;  /* 0x0000000c16167c28 */ /* 0x001fe20008000000 */
[----:B------:R-:W-:Y:S01]  /*09a0*/  UMOV UR12, 0x7332c7d3 ;  /* 0x7332c7d3000c7882 */ /* 0x000fe20000000000 */
[----:B------:R-:W-:-:S06]  /*09b0*/  UMOV UR13, 0x40e55dd1 ;  /* 0x40e55dd1000d7882 */ /* 0x000fcc0000000000 */
[----:B------:R-:W-:Y:S01]  /*09c0*/  DMUL R22, R30, R22 ;  /* 0x000000161e167228 */ /* 0x000fe20000000000 */
[----:B------:R-:W-:Y:S01]  /*09d0*/  LOP3.LUT R30, R32, 0x1, RZ, 0xc0, !PT ;  /* 0x00000001201e7812 */ /* 0x000fe200078ec0ff */
[----:B------:R-:W-:Y:S01]  /*09e0*/  IMAD.MOV.U32 R31, RZ, RZ, 0x37cbac00 ;  /* 0x37cbac00ff1f7424 */ /* 0x000fe200078e00ff */
[----:B-1----:R-:W-:Y:S02]  /*09f0*/  DMUL R24, R24, UR10 ;  /* 0x0000000a18187c28 */ /* 0x002fe40008000000 */
[----:B------:R-:W-:Y:S01]  /*0a00*/  ISETP.NE.U32.AND P0, PT, R30, 0x1, PT ;  /* 0x000000011e00780c */ /* 0x000fe20003f05070 */
[----:B------:R-:W-:Y:S01]  /*0a10*/  FFMA R31, R26, R31, -0.0013887860113754868507 ;  /* 0xbab607ed1a1f7423 */ /* 0x000fe2000000001f */
[----:B------:R-:W-:Y:S02]  /*0a20*/  IMAD.MOV.U32 R30, RZ, RZ, 0x3d2aaabb ;  /* 0x3d2aaabbff1e7424 */ /* 0x000fe400078e00ff */
[----:B------:R-:W-:Y:S02]  /*0a30*/  FSEL R27, R27, 1, P0 ;  /* 0x3f8000001b1b7808 */ /* 0x000fe40000000000 */
[----:B------:R-:W-:Y:S01]  /*0a40*/  FSEL R31, R31, -0.00019574658654164522886, !P0 ;  /* 0xb94d41531f1f7808 */ /* 0x000fe20004000000 */
[----:B------:R-:W-:Y:S01]  /*0a50*/  DMUL R24, R14, R24 ;  /* 0x000000180e187228 */ /* 0x000fe20000000000 */
[----:B------:R-:W-:-:S05]  /*0a60*/  FSEL R33, R30, 0.0083327032625675201416, !P0 ;  /* 0x3c0885e41e217808 */ /* 0x000fca0004000000 */
[----:B------:R-:W-:Y:S01]  /*0a70*/  FFMA R33, R26, R31, R33 ;  /* 0x0000001f1a217223 */ /* 0x000fe20000000021 */
[----:B------:R-:W-:-:S05]  /*0a80*/  IMAD.MOV.U32 R31, RZ, RZ, 0x3effffff ;  /* 0x3effffffff1f7424 */ /* 0x000fca00078e00ff */
[----:B------:R-:W-:-:S05]  /*0a90*/  FSEL R35, -R31, -0.16666662693023681641, !P0 ;  /* 0xbe2aaaa81f237808 */ /* 0x000fca0004000100 */
[C---:B------:R-:W-:Y:S01]  /*0aa0*/  FFMA R33, R26.reuse, R33, R35 ;  /* 0x000000211a217223 */ /* 0x040fe20000000023 */
[----:B------:R-:W-:Y:S01]  /*0ab0*/  DADD R34, R24, R22 ;  /* 0x0000000018227229 */ /* 0x000fe20000000016 */
[----:B------:R-:W-:-:S04]  /*0ac0*/  FFMA R26, R26, R27, RZ ;  /* 0x0000001b1a1a7223 */ /* 0x000fc800000000ff */
[----:B------:R-:W-:Y:S01]  /*0ad0*/  FFMA R26, R26, R33, R27 ;  /* 0x000000211a1a7223 */ /* 0x000fe2000000001b */
[----:B------:R-:W0:Y:S03]  /*0ae0*/  F2F.F32.F64 R32, R34 ;  /* 0x0000002200207310 */ /* 0x000e260000301000 */
[----:B------:R-:W-:-:S06]  /*0af0*/  @P1 FADD R26, RZ, -R26 ;  /* 0x8000001aff1a1221 */ /* 0x000fcc0000000000 */
[----:B------:R-:W1:Y:S01]  /*0b00*/  F2F.F64.F32 R26, R26 ;  /* 0x0000001a001a7310 */ /* 0x000e620000201800 */
[C---:B0-----:R-:W-:Y:S01]  /*0b10*/  FMUL R37, R32.reuse, 0.63661974668502807617 ;  /* 0x3f22f98320257820 */ /* 0x041fe20000400000 */
[----:B------:R-:W-:-:S06]  /*0b20*/  FSETP.GE.AND P0, PT, |R32|, 105615, PT ;  /* 0x47ce47802000780b */ /* 0x000fcc0003f06200 */
[----:B------:R-:W0:Y:S01]  /*0b30*/  F2I.NTZ R37, R37 ;  /* 0x0000002500257305 */ /* 0x000e220000203100 */
[----:B-1----:R-:W-:-:S07]  /*0b40*/  DMUL R26, R26, UR12 ;  /* 0x0000000c1a1a7c28 */ /* 0x002fce0008000000 */
[----:B------:R1:W2:Y:S01]  /*0b50*/  F2F.F32.F64 R33, R26 ;  /* 0x0000001a00217310 */ /* 0x0002a20000301000 */
[----:B0-----:R-:W-:-:S05]  /*0b60*/  I2FP.F32.S32 R36, R37 ;  /* 0x0000002500247245 */ /* 0x001fca0000201400 */
[----:B------:R-:W-:-:S04]  /*0b70*/  FFMA R35, R36, -1.5707962512969970703, R32 ;  /* 0xbfc90fda24237823 */ /* 0x000fc80000000020 */
[----:B------:R-:W-:-:S04]  /*0b80*/  FFMA R35, R36, -7.5497894158615963534e-08, R35 ;  /* 0xb3a2216824237823 */ /* 0x000fc80000000023 */
[----:B------:R-:W-:Y:S01]  /*0b90*/  FFMA R36, R36, -5.3903029534742383927e-15, R35 ;  /* 0xa7c234c524247823 */ /* 0x000fe20000000023 */
[----:B-12---:R-:W-:Y:S06]  /*0ba0*/  @!P0 BRA `(.L_x_27) ;  /* 0x00000004007c8947 */ /* 0x006fec0003800000 */
[----:B------:R-:W-:-:S13]  /*0bb0*/  FSETP.NEU.AND P0, PT, |R32|, +INF , PT ;  /* 0x7f8000002000780b */ /* 0x000fda0003f0d200 */
[----:B------:R-:W-:Y:S01]  /*0bc0*/  @!P0 FMUL R36, RZ, R32 ;  /* 0x00000020ff248220 */ /* 0x000fe20000400000 */
[----:B------:R-:W-:Y:S01]  /*0bd0*/  @!P0 IMAD.MOV.U32 R37, RZ, RZ, RZ ;  /* 0x000000ffff258224 */ /* 0x000fe200078e00ff */
[----:B------:R-:W-:Y:S06]  /*0be0*/  @!P0 BRA `(.L_x_27) ;  /* 0x00000004006c8947 */ /* 0x000fec0003800000 */
[----:B------:R-:W-:Y:S01]  /*0bf0*/  SHF.L.U32 R34, R32, 0x8, RZ ;  /* 0x0000000820227819 */ /* 0x000fe200000006ff */
[----:B------:R-:W-:Y:S01]  /*0c00*/  IMAD.MOV.U32 R36, RZ, RZ, RZ ;  /* 0x000000ffff247224 */ /* 0x000fe200078e00ff */
[----:B------:R-:W0:Y:S01]  /*0c10*/  LDCU.64 UR8, c[0x4][URZ] ;  /* 0x01000000ff0877ac */ /* 0x000e220008000a00 */
[----:B------:R-:W-:Y:S01]  /*0c20*/  IMAD.MOV.U32 R35, RZ, RZ, RZ ;  /* 0x000000ffff237224 */ /* 0x000fe200078e00ff */
[----:B------:R-:W-:Y:S01]  /*0c30*/  LOP3.LUT R34, R34, 0x80000000, RZ, 0xfc, !PT ;  /* 0x8000000022227812 */ /* 0x000fe200078efcff */
[----:B------:R-:W-:Y:S01]  /*0c40*/  UMOV UR5, URZ ;  /* 0x000000ff00057c82 */ /* 0x000fe20008000000 */
[----:B------:R-:W-:-:S05]  /*0c50*/  UMOV UR4, URZ ;  /* 0x000000ff00047c82 */ /* 0x000fca0008000000 */
.L_x_28:
[----:B0-----:R-:W-:Y:S02]  /*0c60*/  IMAD.U32 R27, RZ, RZ, UR9 ;  /* 0x00000009ff1b7e24 */ /* 0x001fe4000f8e00ff */
[----:B------:R-:W-:-:S05]  /*0c70*/  IMAD.U32 R26, RZ, RZ, UR8 ;  /* 0x00000008ff1a7e24 */ /* 0x000fca000f8e00ff */
[----:B------:R-:W2:Y:S01]  /*0c80*/  LDG.E.CONSTANT R27, desc[UR6][R26.64] ;  /* 0x000000061a1b7981 */ /* 0x000ea2000c1e9900 */
[----:B------:R-:W-:Y:S01]  /*0c90*/  UIADD3 UR4, UPT, UPT, UR4, 0x1, URZ ;  /* 0x0000000104047890 */ /* 0x000fe2000fffe0ff */
[C---:B------:R-:W-:Y:S01]  /*0ca0*/  ISETP.EQ.AND P1, PT, R35.reuse, 0x4, PT ;  /* 0x000000042300780c */ /* 0x040fe20003f22270 */
[----:B------:R-:W-:Y:S01]  /*0cb0*/  UIADD3 UR8, UP1, UPT, UR8, 0x4, URZ ;  /* 0x0000000408087890 */ /* 0x000fe2000ff3e0ff */
[C---:B------:R-:W-:Y:S01]  /*0cc0*/  ISETP.EQ.AND P2, PT, R35.reuse, 0x8, PT ;  /* 0x000000082300780c */ /* 0x040fe20003f42270 */
[----:B------:R-:W-:Y:S01]  /*0cd0*/  UISETP.NE.AND UP0, UPT, UR4, 0x6, UPT ;  /* 0x000000060400788c */ /* 0x000fe2000bf05270 */
[C---:B------:R-:W-:Y:S01]  /*0ce0*/  ISETP.EQ.AND P3, PT, R35.reuse, 0xc, PT ;  /* 0x0000000c2300780c */ /* 0x040fe20003f62270 */
[----:B------:R-:W-:Y:S01]  /*0cf0*/  UIADD3.X UR9, UPT, UPT, URZ, UR9, URZ, UP1, !UPT ;  /* 0x00000009ff097290 */ /* 0x000fe20008ffe4ff */
[C---:B------:R-:W-:Y:S02]  /*0d00*/  ISETP.EQ.AND P4, PT, R35.reuse, 0x10, PT ;  /* 0x000000102300780c */ /* 0x040fe40003f82270 */
[----:B------:R-:W-:Y:S01]  /*0d10*/  ISETP.EQ.AND P5, PT, R35, 0x14, PT ;  /* 0x000000142300780c */ /* 0x000fe20003fa2270 */
[----:B--2---:R-:W-:-:S03]  /*0d20*/  IMAD.WIDE.U32 R26, R27, R34, RZ ;  /* 0x000000221b1a7225 */ /* 0x004fc600078e00ff */
[----:B------:R-:W-:-:S04]  /*0d30*/  IADD3 R37, P0, PT, R26, R36, RZ ;  /* 0x000000241a257210 */ /* 0x000fc80007f1e0ff */
[----:B------:R-:W-:Y:S01]  /*0d40*/  IADD3.X R36, PT, PT, R27, UR5, RZ, P0, !PT ;  /* 0x000000051b247c10 */ /* 0x000fe200087fe4ff */
[--C-:B------:R-:W-:Y:S01]  /*0d50*/  @P1 IMAD.MOV.U32 R7, RZ, RZ, R37.reuse ;  /* 0x000000ffff071224 */ /* 0x100fe200078e0025 */
[C---:B------:R-:W-:Y:S01]  /*0d60*/  ISETP.EQ.AND P0, PT, R35.reuse, RZ, PT ;  /* 0x000000ff2300720c */ /* 0x040fe20003f02270 */
[--C-:B------:R-:W-:Y:S01]  /*0d70*/  @P3 IMAD.MOV.U32 R9, RZ, RZ, R37.reuse ;  /* 0x000000ffff093224 */ /* 0x100fe200078e0025 */
[----:B------:R-:W-:Y:S01]  /*0d80*/  @P2 MOV R8, R37 ;  /* 0x0000002500082202 */ /* 0x000fe20000000f00 */
[--C-:B------:R-:W-:Y:S02]  /*0d90*/  @P4 IMAD.MOV.U32 R10, RZ, RZ, R37.reuse ;  /* 0x000000ffff0a4224 */ /* 0x100fe400078e0025 */
[----:B------:R-:W-:Y:S02]  /*0da0*/  @P5 IMAD.MOV.U32 R11, RZ, RZ, R37 ;  /* 0x000000ffff0b5224 */ /* 0x000fe400078e0025 */
[----:B------:R-:W-:-:S06]  /*0db0*/  VIADD R35, R35, 0x4 ;  /* 0x0000000423237836 */ /* 0x000fcc0000000000 */
        /* <DEDUP_REMOVED lines=21> */
[--C-:B------:R-:W-:Y:S02]  /*0f10*/  @P2 IMAD.MOV.U32 R26, RZ, RZ, R8.reuse ;  /* 0x000000ffff1a2224 */ /* 0x100fe400078e0008 */
[----:B------:R-:W-:Y:S01]  /*0f20*/  @P1 IMAD.MOV.U32 R27, RZ, RZ, R8 ;  /* 0x000000ffff1b1224 */ /* 0x000fe200078e0008 */
[----:B------:R-:W-:Y:S01]  /*0f30*/  @P0 MOV R27, R9 ;  /* 0x00000009001b0202 */ /* 0x000fe20000000f00 */
[----:B------:R-:W-:-:S02]  /*0f40*/  @P1 IMAD.MOV.U32 R26, RZ, RZ, R9 ;  /* 0x000000ffff1a1224 */ /* 0x000fc400078e0009 */
[--C-:B------:R-:W-:Y:S02]  /*0f50*/  @P0 IMAD.MOV.U32 R26, RZ, RZ, R10.reuse ;  /* 0x000000ffff1a0224 */ /* 0x100fe400078e000a */
[----:B------:R-:W-:Y:S02]  /*0f60*/  @P3 IMAD.MOV.U32 R27, RZ, RZ, R10 ;  /* 0x000000ffff1b3224 */ /* 0x000fe400078e000a */
[--C-:B------:R-:W-:Y:S02]  /*0f70*/  @P3 IMAD.MOV.U32 R26, RZ, RZ, R11.reuse ;  /* 0x000000ffff1a3224 */ /* 0x100fe400078e000b */
[----:B------:R-:W-:Y:S02]  /*0f80*/  @P5 IMAD.MOV.U32 R27, RZ, RZ, R11 ;  /* 0x000000ffff1b5224 */ /* 0x000fe400078e000b */
[--C-:B------:R-:W-:Y:S02]  /*0f90*/  @P5 IMAD.MOV.U32 R26, RZ, RZ, R36.reuse ;  /* 0x000000ffff1a5224 */ /* 0x100fe400078e0024 */
[----:B------:R-:W-:Y:S01]  /*0fa0*/  @P4 IMAD.MOV.U32 R27, RZ, RZ, R36 ;  /* 0x000000ffff1b4224 */ /* 0x000fe200078e0024 */
[----:B------:R-:W-:Y:S06]  /*0fb0*/  @!P6 BRA `(.L_x_30) ;  /* 0x00000000002ce947 */ /* 0x000fec0003800000 */
[----:B------:R-:W-:Y:S02]  /*0fc0*/  ISETP.EQ.AND P6, PT, R35, 0x8, PT ;  /* 0x000000082300780c */ /* 0x000fe40003fc2270 */
[----:B------:R-:W-:Y:S01]  /*0fd0*/  @P2 MOV R35, R6 ;  /* 0x0000000600232202 */ /* 0x000fe20000000f00 */
[----:B------:R-:W-:Y:S01]  /*0fe0*/  @P1 IMAD.MOV.U32 R35, RZ, RZ, R7 ;  /* 0x000000ffff231224 */ /* 0x000fe200078e0007 */
[----:B------:R-:W-:Y:S01]  /*0ff0*/  LOP3.LUT R34, R34, 0x1f, RZ, 0xc0, !PT ;  /* 0x0000001f22227812 */ /* 0x000fe200078ec0ff */
[----:B------:R-:W-:Y:S02]  /*1000*/  @P0 IMAD.MOV.U32 R35, RZ, RZ, R8 ;  /* 0x000000ffff230224 */ /* 0x000fe400078e0008 */
[----:B------:R-:W-:Y:S01]  /*1010*/  @P3 IMAD.MOV.U32 R35, RZ, RZ, R9 ;  /* 0x000000ffff233224 */ /* 0x000fe200078e0009 */
[----:B------:R-:W-:Y:S01]  /*1020*/  SHF.L.W.U32.HI R26, R27, R34, R26 ;  /* 0x000000221b1a7219 */ /* 0x000fe20000010e1a */
[----:B------:R-:W-:Y:S02]  /*1030*/  @P5 IMAD.MOV.U32 R35, RZ, RZ, R10 ;  /* 0x000000ffff235224 */ /* 0x000fe400078e000a */
[----:B------:R-:W-:-:S02]  /*1040*/  @P4 IMAD.MOV.U32 R35, RZ, RZ, R11 ;  /* 0x000000ffff234224 */ /* 0x000fc400078e000b */
[----:B------:R-:W-:-:S05]  /*1050*/  @P6 IMAD.MOV.U32 R35, RZ, RZ, R36 ;  /* 0x000000ffff236224 */ /* 0x000fca00078e0024 */
[----:B------:R-:W-:-:S07]  /*1060*/  SHF.L.W.U32.HI R27, R35, R34, R27 ;  /* 0x00000022231b7219 */ /* 0x000fce0000010e1b */
.L_x_30:
[----:B------:R-:W-:Y:S05]  /*1070*/  BSYNC.RECONVERGENT B1 ;  /* 0x0000000000017941 */ /* 0x000fea0003800200 */
.L_x_29:
[--C-:B------:R-:W-:Y:S01]  /*1080*/  SHF.L.W.U32.HI R35, R27, 0x2, R26.reuse ;  /* 0x000000021b237819 */ /* 0x100fe20000010e1a */
[----:B------:R-:W-:Y:S01]  /*1090*/  UMOV UR4, 0x54442d19 ;  /* 0x54442d1900047882 */ /* 0x000fe20000000000 */
[----:B------:R-:W-:Y:S01]  /*10a0*/  ISETP.GE.AND P0, PT, R32, RZ, PT ;  /* 0x000000ff2000720c */ /* 0x000fe20003f06270 */
[----:B------:R-:W-:Y:S01]  /*10b0*/  UMOV UR5, 0x3bf921fb ;  /* 0x3bf921fb00057882 */ /* 0x000fe20000000000 */
[----:B------:R-:W-:Y:S02]  /*10c0*/  LOP3.LUT R32, R35, R32, RZ, 0x3c, !PT ;  /* 0x0000002023207212 */ /* 0x000fe400078e3cff */
[----:B------:R-:W-:Y:S02]  /*10d0*/  SHF.R.U32.HI R26, RZ, 0x1e, R26 ;  /* 0x0000001eff1a7819 */ /* 0x000fe4000001161a */
[----:B------:R-:W-:Y:S02]  /*10e0*/  ISETP.GE.AND P1, PT, R32, RZ, PT ;  /* 0x000000ff2000720c */ /* 0x000fe40003f26270 */
[----:B------:R-:W-:-:S02]  /*10f0*/  SHF.L.U32 R32, R27, 0x2, RZ ;  /* 0x000000021b207819 */ /* 0x000fc400000006ff */
[----:B------:R-:W-:Y:S02]  /*1100*/  SHF.R.S32.HI R34, RZ, 0x1f, R35 ;  /* 0x0000001fff227819 */ /* 0x000fe40000011423 */
[----:B------:R-:W-:Y:S02]  /*1110*/  LEA.HI R37, R35, R26, RZ, 0x1 ;  /* 0x0000001a23257211 */ /* 0x000fe400078f08ff */
[C---:B------:R-:W-:Y:S02]  /*1120*/  LOP3.LUT R27, R34.reuse, R35, RZ, 0x3c, !PT ;  /* 0x00000023221b7212 */ /* 0x040fe400078e3cff */
[----:B------:R-:W-:Y:S01]  /*1130*/  LOP3.LUT R26, R34, R32, RZ, 0x3c, !PT ;  /* 0x00000020221a7212 */ /* 0x000fe200078e3cff */
[----:B------:R-:W-:-:S04]  /*1140*/  IMAD.MOV R32, RZ, RZ, -R37 ;  /* 0x000000ffff207224 */ /* 0x000fc800078e0a25 */
[----:B------:R-:W-:Y:S01]  /*1150*/  @!P0 IMAD.MOV.U32 R37, RZ, RZ, R32 ;  /* 0x000000ffff258224 */ /* 0x000fe200078e0020 */
[----:B------:R-:W0:Y:S02]  /*1160*/  I2F.F64.S64 R26, R26 ;  /* 0x0000001a001a7312 */ /* 0x000e240000301c00 */
[----:B0-----:R-:W-:-:S10]  /*1170*/  DMUL R34, R26, UR4 ;  /* 0x000000041a227c28 */ /* 0x001fd40008000000 */
[----:B------:R-:W0:Y:S02]  /*1180*/  F2F.F32.F64 R34, R34 ;  /* 0x0000002200227310 */ /* 0x000e240000301000 */
[----:B0-----:R-:W-:-:S07]  /*1190*/  FSEL R36, -R34, R34, !P1 ;  /* 0x0000002222247208 */ /* 0x001fce0004800100 */
.L_x_27:
[----:B------:R-:W-:Y:S05]  /*11a0*/  BSYNC.RECONVERGENT B0 ;  /* 0x0000000000007941 */ /* 0x000fea0003800200 */
.L_x_26:
[C---:B------:R-:W-:Y:S01]  /*11b0*/  LOP3.LUT R26, R37.reuse, 0x1, RZ, 0xc0, !PT ;  /* 0x00000001251a7812 */ /* 0x040fe200078ec0ff */
[----:B------:R-:W-:Y:S02]  /*11c0*/  IMAD.MOV.U32 R27, RZ, RZ, 0x37cbac00 ;  /* 0x37cbac00ff1b7424 */ /* 0x000fe400078e00ff */
[----:B------:R-:W-:Y:S01]  /*11d0*/  FMUL R32, R36, R36 ;  /* 0x0000002424207220 */ /* 0x000fe20000400000 */
[----:B------:R-:W-:Y:S01]  /*11e0*/  LOP3.LUT P1, RZ, R37, 0x2, RZ, 0xc0, !PT ;  /* 0x0000000225ff7812 */ /* 0x000fe2000782c0ff */
[----:B------:R-:W-:Y:S01]  /*11f0*/  UMOV UR4, 0x857f3062 ;  /* 0x857f306200047882 */ /* 0x000fe20000000000 */
[----:B------:R-:W-:Y:S01]  /*1200*/  ISETP.NE.U32.AND P0, PT, R26, 0x1, PT ;  /* 0x000000011a00780c */ /* 0x000fe20003f05070 */
[----:B------:R-:W-:Y:S01]  /*1210*/  FFMA R34, R32, R27, -0.0013887860113754868507 ;  /* 0xbab607ed20227423 */ /* 0x000fe2000000001b */
[----:B------:R-:W-:Y:S01]  /*1220*/  UMOV UR5, 0x40538ecc ;  /* 0x40538ecc00057882 */ /* 0x000fe20000000000 */
[----:B------:R-:W0:Y:S01]  /*1230*/  F2F.F64.F32 R26, R29 ;  /* 0x0000001d001a7310 */ /* 0x000e220000201800 */
[----:B------:R-:W-:Y:S01]  /*1240*/  FSEL R35, R30, 0.0083327032625675201416, !P0 ;  /* 0x3c0885e41e237808 */ /* 0x000fe20004000000 */
[----:B------:R-:W-:Y:S01]  /*1250*/  BSSY.RECONVERGENT B0, `(.L_x_31) ;  /* 0x0000079000007945 */ /* 0x000fe20003800200 */
[----:B------:R-:W-:-:S02]  /*1260*/  FSEL R37, R34, -0.00019574658654164522886, !P0 ;  /* 0xb94d415322257808 */ /* 0x000fc40004000000 */
[----:B------:R-:W-:Y:S02]  /*1270*/  FSEL R30, -R31, -0.16666662693023681641, !P0 ;  /* 0xbe2aaaa81f1e7808 */ /* 0x000fe40004000100 */
[----:B------:R-:W-:Y:S01]  /*1280*/  FSEL R31, R36, 1, P0 ;  /* 0x3f800000241f7808 */ /* 0x000fe20000000000 */
[C---:B------:R-:W-:Y:S02]  /*1290*/  FFMA R37, R32.reuse, R37, R35 ;  /* 0x0000002520257223 */ /* 0x040fe40000000023 */
[----:B------:R-:W1:Y:S02]  /*12a0*/  F2F.F64.F32 R34, R4 ;  /* 0x0000000400227310 */ /* 0x000e640000201800 */
[C---:B------:R-:W-:Y:S01]  /*12b0*/  FFMA R30, R32.reuse, R37, R30 ;  /* 0x00000025201e7223 */ /* 0x040fe2000000001e */
[----:B------:R-:W-:Y:S01]  /*12c0*/  FFMA R32, R32, R31, RZ ;  /* 0x0000001f20207223 */ /* 0x000fe200000000ff */
[----:B0-----:R-:W-:-:S03]  /*12d0*/  DMUL R26, R26, UR4 ;  /* 0x000000041a1a7c28 */ /* 0x001fc60008000000 */
[----:B------:R-:W-:-:S04]  /*12e0*/  FFMA R32, R32, R30, R31 ;  /* 0x0000001e20207223 */ /* 0x000fc8000000001f */
[----:B------:R-:W-:Y:S01]  /*12f0*/  @P1 FADD R32, RZ, -R32 ;  /* 0x80000020ff201221 */ /* 0x000fe20000000000 */
[----:B-1----:R-:W-:-:S03]  /*1300*/  DMUL R34, R34, R26 ;  /* 0x0000001a22227228 */ /* 0x002fc60000000000 */
[----:B------:R-:W0:Y:S08]  /*1310*/  F2F.F64.F32 R36, R32 ;  /* 0x0000002000247310 */ /* 0x000e300000201800 */
[----:B------:R-:W1:Y:S01]  /*1320*/  F2F.F64.F32 R26, R28 ;  /* 0x0000001c001a7310 */ /* 0x000e620000201800 */
[----:B0-----:R-:W-:-:S07]  /*1330*/  DMUL R36, R36, UR12 ;  /* 0x0000000c24247c28 */ /* 0x001fce0008000000 */
[----:B------:R-:W-:Y:S01]  /*1340*/  F2F.F32.F64 R4, R36 ;  /* 0x0000002400047310 */ /* 0x000fe20000301000 */
[----:B-1----:R-:W-:-:S08]  /*1350*/  DMUL R26, R26, UR10 ;  /* 0x0000000a1a1a7c28 */ /* 0x002fd00008000000 */
[----:B------:R-:W-:-:S06]  /*1360*/  DFMA R26, R14, R26, R34 ;  /* 0x0000001a0e1a722b */ /* 0x000fcc0000000022 */
        /* <DEDUP_REMOVED lines=19> */
.L_x_33:
[----:B0-----:R-:W-:Y:S01]  /*14a0*/  MOV R27, UR9 ;  /* 0x00000009001b7c02 */ /* 0x001fe20008000f00 */
        /* <DEDUP_REMOVED lines=17> */
[----:B------:R-:W-:Y:S01]  /*15c0*/  IADD3 R36, PT, PT, R36, 0x4, RZ ;  /* 0x0000000424247810 */ /* 0x000fe20007ffe0ff */
[--C-:B------:R-:W-:Y:S02]  /*15d0*/  @P3 IMAD.MOV.U32 R9, RZ, RZ, R30.reuse ;  /* 0x000000ffff093224 */ /* 0x100fe400078e001e */
[--C-:B------:R-:W-:Y:S02]  /*15e0*/  @P4 IMAD.MOV.U32 R10, RZ, RZ, R30.reuse ;  /* 0x000000ffff0a4224 */ /* 0x100fe400078e001e */
[----:B------:R-:W-:-:S06]  /*15f0*/  @P5 IMAD.MOV.U32 R11, RZ, RZ, R30 ;  /* 0x000000ffff0b5224 */ /* 0x000fcc00078e001e */
        /* <DEDUP_REMOVED lines=26> */
[----:B------:R-:W-:Y:S01]  /*17a0*/  @P3 IMAD.MOV.U32 R30, RZ, RZ, R10 ;  /* 0x000000ffff1e3224 */ /* 0x000fe200078e000a */
[----:B------:R-:W-:Y:S01]  /*17b0*/  @P5 MOV R30, R11 ;  /* 0x0000000b001e5202 */ /* 0x000fe20000000f00 */
[----:B------:R-:W-:Y:S02]  /*17c0*/  @P3 IMAD.MOV.U32 R27, RZ, RZ, R11 ;  /* 0x000000ffff1b3224 */ /* 0x000fe400078e000b */
[--C-:B------:R-:W-:Y:S02]  /*17d0*/  @P5 IMAD.MOV.U32 R27, RZ, RZ, R37.reuse ;  /* 0x000000ffff1b5224 */ /* 0x100fe400078e0025 */
[----:B------:R-:W-:Y:S01]  /*17e0*/  @P4 IMAD.MOV.U32 R30, RZ, RZ, R37 ;  /* 0x000000ffff1e4224 */ /* 0x000fe200078e0025 */
[----:B------:R-:W-:Y:S06]  /*17f0*/  @!P6 BRA `(.L_x_35) ;  /* 0x00000000002ce947 */ /* 0x000fec0003800000 */
[----:B------:R-:W-:Y:S01]  /*1800*/  ISETP.EQ.AND P6, PT, R31, 0x8, PT ;  /* 0x000000081f00780c */ /* 0x000fe20003fc2270 */
[----:B------:R-:W-:Y:S01]  /*1810*/  @P2 IMAD.MOV.U32 R32, RZ, RZ, R6 ;  /* 0x000000ffff202224 */ /* 0x000fe200078e0006 */
[----:B------:R-:W-:Y:S01]  /*1820*/  LOP3.LUT R31, R26, 0x1f, RZ, 0xc0, !PT ;  /* 0x0000001f1a1f7812 */ /* 0x000fe200078ec0ff */
[----:B------:R-:W-:Y:S02]  /*1830*/  @P1 IMAD.MOV.U32 R32, RZ, RZ, R7 ;  /* 0x000000ffff201224 */ /* 0x000fe400078e0007 */
[----:B------:R-:W-:Y:S01]  /*1840*/  @P0 IMAD.MOV.U32 R32, RZ, RZ, R8 ;  /* 0x000000ffff200224 */ /* 0x000fe200078e0008 */
[----:B------:R-:W-:Y:S01]  /*1850*/  SHF.L.W.U32.HI R27, R30, R31, R27 ;  /* 0x0000001f1e1b7219 */ /* 0x000fe20000010e1b */
[----:B------:R-:W-:Y:S01]  /*1860*/  @P3 IMAD.MOV.U32 R32, RZ, RZ, R9 ;  /* 0x000000ffff203224 */ /* 0x000fe200078e0009 */
[----:B------:R-:W-:Y:S01]  /*1870*/  @P5 MOV R32, R10 ;  /* 0x0000000a00205202 */ /* 0x000fe20000000f00 */
[----:B------:R-:W-:-:S04]  /*1880*/  @P4 IMAD.MOV.U32 R32, RZ, RZ, R11 ;  /* 0x000000ffff204224 */ /* 0x000fc800078e000b */
[----:B------:R-:W-:-:S05]  /*1890*/  @P6 IMAD.MOV.U32 R32, RZ, RZ, R37 ;  /* 0x000000ffff206224 */ /* 0x000fca00078e0025 */
[----:B------:R-:W-:-:S07]  /*18a0*/  SHF.L.W.U32.HI R30, R32, R31, R30 ;  /* 0x0000001f201e7219 */ /* 0x000fce0000010e1e */
.L_x_35:
[----:B------:R-:W-:Y:S05]  /*18b0*/  BSYNC.RECONVERGENT B1 ;  /* 0x0000000000017941 */ /* 0x000fea0003800200 */
.L_x_34:
[C-C-:B------:R-:W-:Y:S01]  /*18c0*/  SHF.L.W.U32.HI R26, R30.reuse, 0x2, R27.reuse ;  /* 0x000000021e1a7819 */ /* 0x140fe20000010e1b */
[----:B------:R-:W-:Y:S01]  /*18d0*/  IMAD.SHL.U32 R30, R30, 0x4, RZ ;  /* 0x000000041e1e7824 */ /* 0x000fe200078e00ff */
[----:B------:R-:W-:Y:S01]  /*18e0*/  SHF.R.U32.HI R27, RZ, 0x1e, R27 ;  /* 0x0000001eff1b7819 */ /* 0x000fe2000001161b */
[----:B------:R-:W-:Y:S01]  /*18f0*/  UMOV UR4, 0x54442d19 ;  /* 0x54442d1900047882 */ /* 0x000fe20000000000 */
[----:B------:R-:W-:Y:S01]  /*1900*/  SHF.R.S32.HI R37, RZ, 0x1f, R26 ;  /* 0x0000001fff257819 */ /* 0x000fe2000001141a */
[----:B------:R-:W-:Y:S01]  /*1910*/  UMOV UR5, 0x3bf921fb ;  /* 0x3bf921fb00057882 */ /* 0x000fe20000000000 */
[----:B------:R-:W-:Y:S02]  /*1920*/  ISETP.GE.AND P0, PT, R29, RZ, PT ;  /* 0x000000ff1d00720c */ /* 0x000fe40003f06270 */
[C---:B------:R-:W-:Y:S02]  /*1930*/  LEA.HI R31, R26.reuse, R27, RZ, 0x1 ;  /* 0x0000001b1a1f7211 */ /* 0x040fe400078f08ff */
[----:B------:R-:W-:-:S02]  /*1940*/  LOP3.LUT R29, R26, R29, RZ, 0x3c, !PT ;  /* 0x0000001d1a1d7212 */ /* 0x000fc400078e3cff */
[C---:B------:R-:W-:Y:S02]  /*1950*/  LOP3.LUT R27, R37.reuse, R26, RZ, 0x3c, !PT ;  /* 0x0000001a251b7212 */ /* 0x040fe400078e3cff */
[----:B------:R-:W-:Y:S02]  /*1960*/  LOP3.LUT R26, R37, R30, RZ, 0x3c, !PT ;  /* 0x0000001e251a7212 */ /* 0x000fe400078e3cff */
[----:B------:R-:W-:Y:S01]  /*1970*/  ISETP.GE.AND P1, PT, R29, RZ, PT ;  /* 0x000000ff1d00720c */ /* 0x000fe20003f26270 */
[----:B------:R-:W-:-:S03]  /*1980*/  IMAD.MOV R29, RZ, RZ, -R31 ;  /* 0x000000ffff1d7224 */ /* 0x000fc600078e0a1f */
[----:B------:R-:W0:Y:S01]  /*1990*/  I2F.F64.S64 R26, R26 ;  /* 0x0000001a001a7312 */ /* 0x000e220000301c00 */
[----:B------:R-:W-:Y:S01]  /*19a0*/  @!P0 IMAD.MOV.U32 R31, RZ, RZ, R29 ;  /* 0x000000ffff1f8224 */ /* 0x000fe200078e001d */
[----:B0-----:R-:W-:-:S10]  /*19b0*/  DMUL R36, R26, UR4 ;  /* 0x000000041a247c28 */ /* 0x001fd40008000000 */
[----:B------:R-:W0:Y:S02]  /*19c0*/  F2F.F32.F64 R36, R36 ;  /* 0x0000002400247310 */ /* 0x000e240000301000 */
[----:B0-----:R-:W-:-:S07]  /*19d0*/  FSEL R30, -R36, R36, !P1 ;  /* 0x00000024241e7208 */ /* 0x001fce0004800100 */
.L_x_32:
[----:B------:R-:W-:Y:S05]  /*19e0*/  BSYNC.RECONVERGENT B0 ;  /* 0x0000000000007941 */ /* 0x000fea0003800200 */
.L_x_31:
[----:B------:R-:W-:Y:S01]  /*19f0*/  DADD R24, R12, R24 ;  /* 0x000000000c187229 */ /* 0x000fe20000000018 */
[----:B------:R-:W-:Y:S01]  /*1a00*/  IMAD.MOV.U32 R26, RZ, RZ, 0x37cbac00 ;  /* 0x37cbac00ff1a7424 */ /* 0x000fe200078e00ff */
[----:B------:R-:W-:Y:S01]  /*1a10*/  LOP3.LUT R12, R31, 0x1, RZ, 0xc0, !PT ;  /* 0x000000011f0c7812 */ /* 0x000fe200078ec0ff */
[----:B------:R-:W-:Y:S01]  /*1a20*/  FMUL R13, R30, R30 ;  /* 0x0000001e1e0d7220 */ /* 0x000fe20000400000 */
[----:B------:R-:W-:Y:S01]  /*1a30*/  MOV R27, 0x3d2aaabb ;  /* 0x3d2aaabb001b7802 */ /* 0x000fe20000000f00 */
[----:B------:R-:W-:Y:S01]  /*1a40*/  IMAD.MOV.U32 R29, RZ, RZ, 0x3effffff ;  /* 0x3effffffff1d7424 */ /* 0x000fe200078e00ff */
[----:B------:R-:W-:Y:S01]  /*1a50*/  ISETP.NE.U32.AND P0, PT, R12, 0x1, PT ;  /* 0x000000010c00780c */ /* 0x000fe20003f05070 */
[----:B------:R-:W-:Y:S01]  /*1a60*/  FFMA R12, R13, R26, -0.0013887860113754868507 ;  /* 0xbab607ed0d0c7423 */ /* 0x000fe2000000001a */
[----:B------:R-:W-:Y:S01]  /*1a70*/  LOP3.LUT P1, RZ, R31, 0x2, RZ, 0xc0, !PT ;  /* 0x000000021fff7812 */ /* 0x000fe2000782c0ff */
[----:B------:R-:W0:Y:S01]  /*1a80*/  F2F.F32.F64 R32, R24 ;  /* 0x0000001800207310 */ /* 0x000e220000301000 */
[----:B------:R-:W-:Y:S01]  /*1a90*/  FSEL R36, R27, 0.0083327032625675201416, !P0 ;  /* 0x3c0885e41b247808 */ /* 0x000fe20004000000 */
[----:B------:R-:W-:Y:S01]  /*1aa0*/  UMOV UR4, 0x7332c7d3 ;  /* 0x7332c7d300047882 */ /* 0x000fe20000000000 */
[----:B------:R-:W-:Y:S01]  /*1ab0*/  FSEL R12, R12, -0.00019574658654164522886, !P0 ;  /* 0xb94d41530c0c7808 */ /* 0x000fe20004000000 */
[----:B------:R-:W-:Y:S01]  /*1ac0*/  UMOV UR5, 0x40e55dd1 ;  /* 0x40e55dd100057882 */ /* 0x000fe20000000000 */
[----:B------:R-:W-:Y:S01]  /*1ad0*/  FSEL R30, R30, 1, P0 ;  /* 0x3f8000001e1e7808 */ /* 0x000fe20000000000 */
[----:B------:R-:W-:Y:S02]  /*1ae0*/  BSSY.RECONVERGENT B0, `(.L_x_36) ;  /* 0x0000071000007945 */ /* 0x000fe40003800200 */
[----:B------:R-:W-:Y:S01]  /*1af0*/  FFMA R12, R13, R12, R36 ;  /* 0x0000000c0d0c7223 */ /* 0x000fe20000000024 */
[----:B------:R-:W-:-:S05]  /*1b00*/  FSEL R36, -R29, -0.16666662693023681641, !P0 ;  /* 0xbe2aaaa81d247808 */ /* 0x000fca0004000100 */
[C---:B------:R-:W-:Y:S01]  /*1b10*/  FFMA R12, R13.reuse, R12, R36 ;  /* 0x0000000c0d0c7223 */ /* 0x040fe20000000024 */
        /* <DEDUP_REMOVED lines=11> */
[----:B------:R-:W-:Y:S01]  /*1bd0*/  FFMA R36, R25, -5.3903029534742383927e-15, R24 ;  /* 0xa7c234c519247823 */ /* 0x000fe20000000018 */
[----:B------:R0:W1:Y:S01]  /*1be0*/  F2F.F32.F64 R30, R12 ;  /* 0x0000000c001e7310 */ /* 0x0000620000301000 */
[----:B------:R-:W-:Y:S05]  /*1bf0*/  @!P0 BRA `(.L_x_37) ;  /* 0x00000004007c8947 */ /* 0x000fea0003800000 */
[----:B------:R-:W-:-:S13]  /*1c00*/  FSETP.NEU.AND P0, PT, |R32|, +INF , PT ;  /* 0x7f8000002000780b */ /* 0x000fda0003f0d200 */
[----:B------:R-:W-:Y:S01]  /*1c10*/  @!P0 FMUL R36, RZ, R32 ;  /* 0x00000020ff248220 */ /* 0x000fe20000400000 */
[----:B------:R-:W-:Y:S01]  /*1c20*/  @!P0 IMAD.MOV.U32 R31, RZ, RZ, RZ ;  /* 0x000000ffff1f8224 */ /* 0x000fe200078e00ff */
[----:B------:R-:W-:Y:S06]  /*1c30*/  @!P0 BRA `(.L_x_37) ;  /* 0x00000004006c8947 */ /* 0x000fec0003800000 */
[----:B------:R-:W-:Y:S01]  /*1c40*/  IMAD.SHL.U32 R36, R32, 0x100, RZ ;  /* 0x0000010020247824 */ /* 0x000fe200078e00ff */
[----:B------:R-:W2:Y:S01]  /*1c50*/  LDCU.64 UR8, c[0x4][URZ] ;  /* 0x01000000ff0877ac */ /* 0x000ea20008000a00 */
[----:B------:R-:W-:Y:S02]  /*1c60*/  IMAD.MOV.U32 R31, RZ, RZ, RZ ;  /* 0x000000ffff1f7224 */ /* 0x000fe400078e00ff */
[----:B------:R-:W-:Y:S01]  /*1c70*/  IMAD.MOV.U32 R37, RZ, RZ, RZ ;  /* 0x000000ffff257224 */ /* 0x000fe200078e00ff */
[----:B------:R-:W-:Y:S01]  /*1c80*/  LOP3.LUT R36, R36, 0x80000000, RZ, 0xfc, !PT ;  /* 0x8000000024247812 */ /* 0x000fe200078efcff */
[----:B------:R-:W-:Y:S01]  /*1c90*/  UMOV UR5, URZ ;  /* 0x000000ff00057c82 */ /* 0x000fe20008000000 */
[----:B------:R-:W-:-:S05]  /*1ca0*/  UMOV UR4, URZ ;  /* 0x000000ff00047c82 */ /* 0x000fca0008000000 */
.L_x_38:
[----:B0-2---:R-:W-:Y:S01]  /*1cb0*/  MOV R13, UR9 ;  /* 0x00000009000d7c02 */ /* 0x005fe20008000f00 */
        /* <DEDUP_REMOVED lines=64> */
.L_x_40:
[----:B------:R-:W-:Y:S05]  /*20c0*/  BSYNC.RECONVERGENT B1 ;  /* 0x0000000000017941 */ /* 0x000fea0003800200 */
.L_x_39:
[C-C-:B------:R-:W-:Y:S01]  /*20d0*/  SHF.L.W.U32.HI R25, R24.reuse, 0x2, R13.reuse ;  /* 0x0000000218197819 */ /* 0x140fe20000010e0d */
[----:B------:R-:W-:Y:S01]  /*20e0*/  IMAD.SHL.U32 R24, R24, 0x4, RZ ;  /* 0x0000000418187824 */ /* 0x000fe200078e00ff */
[----:B------:R-:W-:Y:S01]  /*20f0*/  SHF.R.U32.HI R36, RZ, 0x1e, R13 ;  /* 0x0000001eff247819 */ /* 0x000fe2000001160d */
[----:B------:R-:W-:Y:S01]  /*2100*/  UMOV UR4, 0x54442d19 ;  /* 0x54442d1900047882 */ /* 0x000fe20000000000 */
[----:B------:R-:W-:Y:S01]  /*2110*/  SHF.R.S32.HI R12, RZ, 0x1f, R25 ;  /* 0x0000001fff0c7819 */ /* 0x000fe20000011419 */
[----:B------:R-:W-:Y:S01]  /*2120*/  UMOV UR5, 0x3bf921fb ;  /* 0x3bf921fb00057882 */ /* 0x000fe20000000000 */
[----:B------:R-:W-:Y:S02]  /*2130*/  ISETP.GE.AND P0, PT, R32, RZ, PT ;  /* 0x000000ff2000720c */ /* 0x000fe40003f06270 */
[C---:B------:R-:W-:Y:S02]  /*2140*/  LOP3.LUT R13, R12.reuse, R25, RZ, 0x3c, !PT ;  /* 0x000000190c0d7212 */ /* 0x040fe400078e3cff */
[----:B------:R-:W-:-:S02]  /*2150*/  LOP3.LUT R12, R12, R24, RZ, 0x3c, !PT ;  /* 0x000000180c0c7212 */ /* 0x000fc400078e3cff */
[C---:B------:R-:W-:Y:S02]  /*2160*/  LOP3.LUT R32, R25.reuse, R32, RZ, 0x3c, !PT ;  /* 0x0000002019207212 */ /* 0x040fe400078e3cff */
[----:B------:R-:W-:Y:S02]  /*2170*/  LEA.HI R31, R25, R36, RZ, 0x1 ;  /* 0x00000024191f7211 */ /* 0x000fe400078f08ff */
[----:B------:R-:W0:Y:S01]  /*2180*/  I2F.F64.S64 R12, R12 ;  /* 0x0000000c000c7312 */ /* 0x000e220000301c00 */
[----:B------:R-:W-:Y:S02]  /*2190*/  ISETP.GE.AND P1, PT, R32, RZ, PT ;  /* 0x000000ff2000720c */ /* 0x000fe40003f26270 */
[----:B------:R-:W-:-:S04]  /*21a0*/  IMAD.MOV R32, RZ, RZ, -R31 ;  /* 0x000000ffff207224 */ /* 0x000fc800078e0a1f */
[----:B------:R-:W-:Y:S01]  /*21b0*/  @!P0 IMAD.MOV.U32 R31, RZ, RZ, R32 ;  /* 0x000000ffff1f8224 */ /* 0x000fe200078e0020 */
[----:B0-----:R-:W-:-:S10]  /*21c0*/  DMUL R24, R12, UR4 ;  /* 0x000000040c187c28 */ /* 0x001fd40008000000 */
[----:B------:R-:W0:Y:S02]  /*21d0*/  F2F.F32.F64 R24, R24 ;  /* 0x0000001800187310 */ /* 0x000e240000301000 */
[----:B0-----:R-:W-:-:S07]  /*21e0*/  FSEL R36, -R24, R24, !P1 ;  /* 0x0000001818247208 */ /* 0x001fce0004800100 */
.L_x_37:
[----:B------:R-:W-:Y:S05]  /*21f0*/  BSYNC.RECONVERGENT B0 ;  /* 0x0000000000007941 */ /* 0x000fea0003800200 */
.L_x_36:
[----:B0-----:R-:W0:Y:S01]  /*2200*/  F2F.F64.F32 R12, R5 ;  /* 0x00000005000c7310 */ /* 0x001e220000201800 */
[----:B------:R-:W-:Y:S01]  /*2210*/  LOP3.LUT P1, RZ, R31, 0x2, RZ, 0xc0, !PT ;  /* 0x000000021fff7812 */ /* 0x000fe2000782c0ff */
[----:B------:R-:W-:Y:S01]  /*2220*/  UMOV UR12, 0x7332c7d3 ;  /* 0x7332c7d3000c7882 */ /* 0x000fe20000000000 */
[----:B------:R-:W-:Y:S01]  /*2230*/  UMOV UR13, 0x40e55dd1 ;  /* 0x40e55dd1000d7882 */ /* 0x000fe20000000000 */
[----:B------:R-:W-:Y:S01]  /*2240*/  BSSY.RECONVERGENT B0, `(.L_x_41) ;  /* 0x000007b000007945 */ /* 0x000fe20003800200 */
[----:B0-----:R-:W-:-:S08]  /*2250*/  DMUL R12, R12, UR10 ;  /* 0x0000000a0c0c7c28 */ /* 0x001fd00008000000 */
[----:B------:R-:W-:Y:S01]  /*2260*/  DFMA R12, R12, R14, R22 ;  /* 0x0000000e0c0c722b */ /* 0x000fe20000000016 */
[----:B------:R-:W-:Y:S01]  /*2270*/  LOP3.LUT R22, R31, 0x1, RZ, 0xc0, !PT ;  /* 0x000000011f167812 */ /* 0x000fe200078ec0ff */
[----:B------:R-:W-:-:S03]  /*2280*/  FMUL R23, R36, R36 ;  /* 0x0000002424177220 */ /* 0x000fc60000400000 */
[----:B------:R-:W-:Y:S01]  /*2290*/  ISETP.NE.U32.AND P0, PT, R22, 0x1, PT ;  /* 0x000000011600780c */ /* 0x000fe20003f05070 */
[----:B------:R-:W-:Y:S01]  /*22a0*/  FFMA R22, R23, R26, -0.0013887860113754868507 ;  /* 0xbab607ed17167423 */ /* 0x000fe2000000001a */
[----:B------:R-:W0:Y:S02]  /*22b0*/  F2F.F32.F64 R5, R12 ;  /* 0x0000000c00057310 */ /* 0x000e240000301000 */
[----:B------:R-:W-:Y:S02]  /*22c0*/  FSEL R24, R27, 0.0083327032625675201416, !P0 ;  /* 0x3c0885e41b187808 */ /* 0x000fe40004000000 */
[----:B------:R-:W-:Y:S02]  /*22d0*/  FSEL R22, R22, -0.00019574658654164522886, !P0 ;  /* 0xb94d415316167808 */ /* 0x000fe40004000000 */
[----:B------:R-:W-:-:S03]  /*22e0*/  FSEL R36, R36, 1, P0 ;  /* 0x3f80000024247808 */ /* 0x000fc60000000000 */
        /* <DEDUP_REMOVED lines=9> */
[----:B------:R-:W2:Y:S01]  /*2380*/  F2F.F64.F32 R24, R22 ;  /* 0x0000001600187310 */ /* 0x000ea20000201800 */
[----:B0-----:R-:W-:-:S05]  /*2390*/  I2FP.F32.S32 R32, R31 ;  /* 0x0000001f00207245 */ /* 0x001fca0000201400 */
[----:B------:R-:W-:Y:S01]  /*23a0*/  FFMA R13, R32, -1.5707962512969970703, R5 ;  /* 0xbfc90fda200d7823 */ /* 0x000fe20000000005 */
[----:B--2---:R-:W-:-:S03]  /*23b0*/  DMUL R24, R24, UR12 ;  /* 0x0000000c18187c28 */ /* 0x004fc60008000000 */
[----:B------:R-:W-:-:S04]  /*23c0*/  FFMA R13, R32, -7.5497894158615963534e-08, R13 ;  /* 0xb3a22168200d7823 */ /* 0x000fc8000000000d */
[----:B------:R-:W-:-:S03]  /*23d0*/  FFMA R12, R32, -5.3903029534742383927e-15, R13 ;  /* 0xa7c234c5200c7823 */ /* 0x000fc6000000000d */
[----:B------:R0:W2:Y:S01]  /*23e0*/  F2F.F32.F64 R24, R24 ;  /* 0x0000001800187310 */ /* 0x0000a20000301000 */
[----:B------:R-:W-:Y:S05]  /*23f0*/  @!P0 BRA `(.L_x_42) ;  /* 0x00000004007c8947 */ /* 0x000fea0003800000 */
[----:B------:R-:W-:-:S13]  /*2400*/  FSETP.NEU.AND P0, PT, |R5|, +INF , PT ;  /* 0x7f8000000500780b */ /* 0x000fda0003f0d200 */
[----:B------:R-:W-:Y:S01]  /*2410*/  @!P0 FMUL R12, RZ, R5 ;  /* 0x00000005ff0c8220 */ /* 0x000fe20000400000 */
[----:B------:R-:W-:Y:S01]  /*2420*/  @!P0 IMAD.MOV.U32 R31, RZ, RZ, RZ ;  /* 0x000000ffff1f8224 */ /* 0x000fe200078e00ff */
[----:B------:R-:W-:Y:S06]  /*2430*/  @!P0 BRA `(.L_x_42) ;  /* 0x00000004006c8947 */ /* 0x000fec0003800000 */
[----:B------:R-:W-:Y:S01]  /*2440*/  SHF.L.U32 R12, R5, 0x8, RZ ;  /* 0x00000008050c7819 */ /* 0x000fe200000006ff */
[----:B------:R-:W-:Y:S01]  /*2450*/  IMAD.MOV.U32 R31, RZ, RZ, RZ ;  /* 0x000000ffff1f7224 */ /* 0x000fe200078e00ff */
[----:B------:R-:W3:Y:S01]  /*2460*/  LDCU.64 UR8, c[0x4][URZ] ;  /* 0x01000000ff0877ac */ /* 0x000ee20008000a00 */
[----:B------:R-:W-:Y:S01]  /*2470*/  IMAD.MOV.U32 R32, RZ, RZ, RZ ;  /* 0x000000ffff207224 */ /* 0x000fe200078e00ff */
[----:B0-----:R-:W-:Y:S01]  /*2480*/  LOP3.LUT R25, R12, 0x80000000, RZ, 0xfc, !PT ;  /* 0x800000000c197812 */ /* 0x001fe200078efcff */
[----:B------:R-:W-:Y:S01]  /*2490*/  UMOV UR5, URZ ;  /* 0x000000ff00057c82 */ /* 0x000fe20008000000 */
[----:B------:R-:W-:-:S05]  /*24a0*/  UMOV UR4, URZ ;  /* 0x000000ff00047c82 */ /* 0x000fca0008000000 */
.L_x_43:
[----:B---3--:R-:W-:Y:S02]  /*24b0*/  IMAD.U32 R12, RZ, RZ, UR8 ;  /* 0x00000008ff0c7e24 */ /* 0x008fe4000f8e00ff */
[----:B------:R-:W-:-:S05]  /*24c0*/  IMAD.U32 R13, RZ, RZ, UR9 ;  /* 0x00000009ff0d7e24 */ /* 0x000fca000f8e00ff */
[----:B------:R-:W3:Y:S01]  /*24d0*/  LDG.E.CONSTANT R12, desc[UR6][R12.64] ;  /* 0x000000060c0c7981 */ /* 0x000ee2000c1e9900 */
        /* <DEDUP_REMOVED lines=9> */
[----:B---3--:R-:W-:-:S03]  /*2570*/  IMAD.WIDE.U32 R22, R12, R25, RZ ;  /* 0x000000190c167225 */ /* 0x008fc600078e00ff */
        /* <DEDUP_REMOVED lines=41> */
[----:B------:R-:W-:Y:S01]  /*2810*/  @P2 MOV R22, R6 ;  /* 0x0000000600162202 */ /* 0x000fe20000000f00 */
[----:B------:R-:W-:Y:S01]  /*2820*/  @P1 IMAD.MOV.U32 R22, RZ, RZ, R7 ;  /* 0x000000ffff161224 */ /* 0x000fe200078e0007 */
[----:B------:R-:W-:Y:S01]  /*2830*/  LOP3.LUT R12, R12, 0x1f, RZ, 0xc0, !PT ;  /* 0x0000001f0c0c7812 */ /* 0x000fe200078ec0ff */
        /* <DEDUP_REMOVED lines=8> */
.L_x_45:
[----:B------:R-:W-:Y:S05]  /*28c0*/  BSYNC.RECONVERGENT B1 ;  /* 0x0000000000017941 */ /* 0x000fea0003800200 */
.L_x_44:
        /* <DEDUP_REMOVED lines=18> */
.L_x_42:
[----:B------:R-:W-:Y:S05]  /*29f0*/  BSYNC.RECONVERGENT B0 ;  /* 0x0000000000007941 */ /* 0x000fea0003800200 */
.L_x_41:
[----:B------:R-:W-:Y:S01]  /*2a00*/  DMUL R16, R16, UR10 ;  /* 0x0000000a10107c28 */ /* 0x000fe20008000000 */
[C---:B------:R-:W-:Y:S01]  /*2a10*/  LOP3.LUT R5, R31.reuse, 0x1, RZ, 0xc0, !PT ;  /* 0x000000011f057812 */ /* 0x040fe200078ec0ff */
[----:B------:R-:W-:Y:S01]  /*2a20*/  FMUL R13, R12, R12 ;  /* 0x0000000c0c0d7220 */ /* 0x000fe20000400000 */
[----:B------:R-:W-:Y:S01]  /*2a30*/  LOP3.LUT P1, RZ, R31, 0x2, RZ, 0xc0, !PT ;  /* 0x000000021fff7812 */ /* 0x000fe2000782c0ff */
[----:B------:R-:W-:Y:S01]  /*2a40*/  BSSY.RECONVERGENT B0, `(.L_x_46) ;  /* 0x0000077000007945 */ /* 0x000fe20003800200 */
[----:B------:R-:W-:Y:S01]  /*2a50*/  ISETP.NE.U32.AND P0, PT, R5, 0x1, PT ;  /* 0x000000010500780c */ /* 0x000fe20003f05070 */
[----:B------:R-:W-:Y:S02]  /*2a60*/  FFMA R5, R13, R26, -0.0013887860113754868507 ;  /* 0xbab607ed0d057423 */ /* 0x000fe4000000001a */
[----:B------:R-:W-:Y:S01]  /*2a70*/  DFMA R16, R14, R16, R34 ;  /* 0x000000100e10722b */ /* 0x000fe20000000022 */
[----:B------:R-:W-:Y:S02]  /*2a80*/  FSEL R22, R27, 0.0083327032625675201416, !P0 ;  /* 0x3c0885e41b167808 */ /* 0x000fe40004000000 */
[----:B------:R-:W-:-:S02]  /*2a90*/  FSEL R14, R5, -0.00019574658654164522886, !P0 ;  /* 0xb94d4153050e7808 */ /* 0x000fc40004000000 */
[----:B------:R-:W-:Y:S02]  /*2aa0*/  FSEL R15, -R29, -0.16666662693023681641, !P0 ;  /* 0xbe2aaaa81d0f7808 */ /* 0x000fe40004000100 */
[----:B------:R-:W-:Y:S01]  /*2ab0*/  FSEL R5, R12, 1, P0 ;  /* 0x3f8000000c057808 */ /* 0x000fe20000000000 */
[C---:B------:R-:W-:Y:S02]  /*2ac0*/  FFMA R14, R13.reuse, R14, R22 ;  /* 0x0000000e0d0e7223 */ /* 0x040fe40000000016 */
[----:B------:R3:W4:Y:S02]  /*2ad0*/  F2F.F32.F64 R16, R16 ;  /* 0x0000001000107310 */ /* 0x0007240000301000 */
[C---:B------:R-:W-:Y:S01]  /*2ae0*/  FFMA R15, R13.reuse, R14, R15 ;  /* 0x0000000e0d0f7223 */ /* 0x040fe2000000000f */
[----:B------:R-:W-:-:S04]  /*2af0*/  FFMA R12, R13, R5, RZ ;  /* 0x000000050d0c7223 */ /* 0x000fc800000000ff */
[----:B---3--:R-:W-:-:S04]  /*2b00*/  FFMA R17, R12, R15, R5 ;  /* 0x0000000f0c117223 */ /* 0x008fc80000000005 */
[----:B------:R-:W-:Y:S01]  /*2b10*/  @P1 FADD R17, RZ, -R17 ;  /* 0x80000011ff111221 */ /* 0x000fe20000000000 */
[C---:B----4-:R-:W-:Y:S01]  /*2b20*/  FMUL R14, R16.reuse, 0.63661974668502807617 ;  /* 0x3f22f983100e7820 */ /* 0x050fe20000400000 */
[----:B------:R-:W-:Y:S02]  /*2b30*/  FSETP.GE.AND P0, PT, |R16|, 105615, PT ;  /* 0x47ce47801000780b */ /* 0x000fe40003f06200 */
[----:B------:R-:W3:Y:S08]  /*2b40*/  F2F.F64.F32 R12, R17 ;  /* 0x00000011000c7310 */ /* 0x000ef00000201800 */
[----:B------:R-:W4:Y:S01]  /*2b50*/  F2I.NTZ R14, R14 ;  /* 0x0000000e000e7305 */ /* 0x000f220000203100 */
[----:B---3--:R-:W-:-:S07]  /*2b60*/  DMUL R12, R12, UR12 ;  /* 0x0000000c0c0c7c28 */ /* 0x008fce0008000000 */
[----:B------:R3:W0:Y:S01]  /*2b70*/  F2F.F32.F64 R5, R12 ;  /* 0x0000000c00057310 */ /* 0x0006220000301000 */
[----:B----4-:R-:W-:-:S05]  /*2b80*/  I2FP.F32.S32 R15, R14 ;  /* 0x0000000e000f7245 */ /* 0x010fca0000201400 */
[----:B------:R-:W-:-:S04]  /*2b90*/  FFMA R22, R15, -1.5707962512969970703, R16 ;  /* 0xbfc90fda0f167823 */ /* 0x000fc80000000010 */
[----:B------:R-:W-:-:S04]  /*2ba0*/  FFMA R22, R15, -7.5497894158615963534e-08, R22 ;  /* 0xb3a221680f167823 */ /* 0x000fc80000000016 */
[----:B------:R-:W-:Y:S01]  /*2bb0*/  FFMA R15, R15, -5.3903029534742383927e-15, R22 ;  /* 0xa7c234c50f0f7823 */ /* 0x000fe20000000016 */
[----:B0--3--:R-:W-:Y:S06]  /*2bc0*/  @!P0 BRA `(.L_x_47) ;  /* 0x0000000400788947 */ /* 0x009fec0003800000 */
        /* <DEDUP_REMOVED lines=11> */
.L_x_48:
[----:B0-----:R-:W-:Y:S01]  /*2c80*/  IMAD.U32 R13, RZ, RZ, UR9 ;  /* 0x00000009ff0d7e24 */ /* 0x001fe2000f8e00ff */
[----:B------:R-:W-:-:S05]  /*2c90*/  MOV R12, UR8 ;  /* 0x00000008000c7c02 */ /* 0x000fca0008000f00 */
[----:B------:R-:W3:Y:S01]  /*2ca0*/  LDG.E.CONSTANT R13, desc[UR6][R12.64] ;  /* 0x000000060c0d7981 */ /* 0x000ee2000c1e9900 */
        /* <DEDUP_REMOVED lines=11> */
[----:B---3--:R-:W-:-:S03]  /*2d60*/  IMAD.WIDE.U32 R14, R13, R22, RZ ;  /* 0x000000160d0e7225 */ /* 0x008fc600078e00ff */
[----:B------:R-:W-:-:S04]  /*2d70*/  IADD3 R14, P6, PT, R14, R17, RZ ;  /* 0x000000110e0e7210 */ /* 0x000fc80007fde0ff */
[----:B------:R-:W-:Y:S01]  /*2d80*/  IADD3.X R17, PT, PT, R15, UR5, RZ, P6, !PT ;  /* 0x000000050f117c10 */ /* 0x000fe2000b7fe4ff */
[--C-:B------:R-:W-:Y:S02]  /*2d90*/  @P0 IMAD.MOV.U32 R6, RZ, RZ, R14.reuse ;  /* 0x000000ffff060224 */ /* 0x100fe400078e000e */
        /* <DEDUP_REMOVED lines=22> */
[----:B------:R-:W-:Y:S01]  /*2f00*/  @P4 IMAD.MOV.U32 R12, RZ, RZ, R7 ;  /* 0x000000ffff0c4224 */ /* 0x000fe200078e0007 */
[----:B------:R-:W-:Y:S01]  /*2f10*/  ISETP.EQ.AND P4, PT, R15, 0x4, PT ;  /* 0x000000040f00780c */ /* 0x000fe20003f82270 */
[--C-:B------:R-:W-:Y:S01]  /*2f20*/  @P2 IMAD.MOV.U32 R12, RZ, RZ, R8.reuse ;  /* 0x000000ffff0c2224 */ /* 0x100fe200078e0008 */
        /* <DEDUP_REMOVED lines=8> */
[--C-:B------:R-:W-:Y:S02]  /*2fb0*/  @P5 IMAD.MOV.U32 R12, RZ, RZ, R17.reuse ;  /* 0x000000ffff0c5224 */ /* 0x100fe400078e0011 */
[----:B------:R-:W-:Y:S01]  /*2fc0*/  @P4 IMAD.MOV.U32 R14, RZ, RZ, R17 ;  /* 0x000000ffff0e4224 */ /* 0x000fe200078e0011 */
[----:B------:R-:W-:Y:S06]  /*2fd0*/  @!P6 BRA `(.L_x_50) ;  /* 0x000000000028e947 */ /* 0x000fec0003800000 */
[----:B------:R-:W-:Y:S01]  /*2fe0*/  @P1 IMAD.MOV.U32 R6, RZ, RZ, R7 ;  /* 0x000000ffff061224 */ /* 0x000fe200078e0007 */
[----:B------:R-:W-:Y:S01]  /*2ff0*/  LOP3.LUT R13, R13, 0x1f, RZ, 0xc0, !PT ;  /* 0x0000001f0d0d7812 */ /* 0x000fe200078ec0ff */
        /* <DEDUP_REMOVED lines=8> */
.L_x_50:
[----:B------:R-:W-:Y:S05]  /*3080*/  BSYNC.RECONVERGENT B1 ;  /* 0x0000000000017941 */ /* 0x000fea0003800200 */
.L_x_49:
        /* <DEDUP_REMOVED lines=18> */
.L_x_47:
[----:B------:R-:W-:Y:S05]  /*31b0*/  BSYNC.RECONVERGENT B0 ;  /* 0x0000000000007941 */ /* 0x000fea0003800200 */
.L_x_46:
[----:B------:R-:W3:Y:S01]  /*31c0*/  LDG.E R12, desc[UR6][R18.64] ;  /* 0x00000006120c7981 */ /* 0x000ee2000c1e1900 */
[----:B------:R-:W0:Y:S01]  /*31d0*/  FRND.FLOOR R8, R33 ;  /* 0x0000002100087307 */ /* 0x000e220000205000 */
[----:B------:R-:W-:-:S05]  /*31e0*/  LEA.HI R0, R0, R3, RZ, 0x1f ;  /* 0x0000000300007211 */ /* 0x000fca00078ff8ff */
[----:B------:R-:W-:-:S04]  /*31f0*/  IMAD R3, R0, 0x6, RZ ;  /* 0x0000000600037824 */ /* 0x000fc800078e02ff */
[----:B------:R-:W-:-:S04]  /*3200*/  IMAD.WIDE R20, R3, 0x4, R20 ;  /* 0x0000000403147825 */ /* 0x000fc800078e0214 */
[----:B0-----:R-:W-:-:S04]  /*3210*/  FADD R13, R33, -R8 ;  /* 0x80000008210d7221 */ /* 0x001fc80000000000 */
[----:B------:R-:W0:Y:S01]  /*3220*/  F2F.F64.F32 R8, R13 ;  /* 0x0000000d00087310 */ /* 0x000e220000201800 */
[----:B------:R-:W-:-:S07]  /*3230*/  FMUL R10, R28, R13 ;  /* 0x0000000d1c0a7220 */ /* 0x000fce0000400000 */
[----:B------:R-:W-:Y:S01]  /*3240*/  F2F.F64.F32 R10, R10 ;  /* 0x0000000a000a7310 */ /* 0x000fe20000201800 */
[----:B0-----:R-:W-:-:S07]  /*3250*/  DADD R8, -R8, 1 ;  /* 0x3ff0000008087429 */ /* 0x001fce0000000100 */
[----:B---3--:R-:W0:Y:S02]  /*3260*/  F2F.F64.F32 R6, R12 ;  /* 0x0000000c00067310 */ /* 0x008e240000201800 */
[----:B0-----:R-:W-:-:S10]  /*3270*/  DFMA R6, R8, R6, R10 ;  /* 0x000000060806722b */ /* 0x001fd4000000000a */
[----:B------:R-:W0:Y:S02]  /*3280*/  F2F.F32.F64 R7, R6 ;  /* 0x0000000600077310 */ /* 0x000e240000301000 */
[----:B0-----:R1:W-:Y:S04]  /*3290*/  STG.E desc[UR6][R20.64], R7 ;  /* 0x0000000714007986 */ /* 0x0013e8000c101906 */
[----:B------:R-:W3:Y:S02]  /*32a0*/  LDG.E R12, desc[UR6][R18.64+0x4] ;  /* 0x00000406120c7981 */ /* 0x000ee4000c1e1900 */
[----:B------:R-:W0:Y:S02]  /*32b0*/  FRND.FLOOR R3, R4 ;  /* 0x0000000400037307 */ /* 0x000e240000205000 */
[----:B0-----:R-:W-:-:S06]  /*32c0*/  FADD R13, R4, -R3 ;  /* 0x80000003040d7221 */ /* 0x001fcc0000000000 */
        /* <DEDUP_REMOVED lines=8> */
[----:B------:R-:W3:Y:S04]  /*3350*/  LDG.E R11, desc[UR6][R18.64+0x20] ;  /* 0x00002006120b7981 */ /* 0x000ee8000c1e1900 */
[----:B------:R-:W4:Y:S01]  /*3360*/  LDG.E R8, desc[UR6][R18.64+0x8] ;  /* 0x0000080612087981 */ /* 0x000f22000c1e1900 */
[----:B-1----:R-:W0:Y:S02]  /*3370*/  FRND.FLOOR R7, R30 ;  /* 0x0000001e00077307 */ /* 0x002e240000205000 */
[----:B0-----:R-:W-:-:S06]  /*3380*/  FADD R0, R30, -R7 ;  /* 0x800000071e007221 */ /* 0x001fcc0000000000 */
[----:B------:R-:W0:Y:S02]  /*3390*/  F2F.F64.F32 R6, R0 ;  /* 0x0000000000067310 */ /* 0x000e240000201800 */
[----:B0-----:R-:W-:Y:S01]  /*33a0*/  DADD R6, -R6, 1 ;  /* 0x3ff0000006067429 */ /* 0x001fe20000000100 */
[----:B---3--:R-:W-:-:S05]  /*33b0*/  FMUL R11, R0, R11 ;  /* 0x0000000b000b7220 */ /* 0x008fca0000400000 */
[----:B----4-:R-:W-:Y:S08]  /*33c0*/  F2F.F64.F32 R8, R8 ;  /* 0x0000000800087310 */ /* 0x010ff00000201800 */
[----:B------:R-:W0:Y:S02]  /*33d0*/  F2F.F64.F32 R10, R11 ;  /* 0x0000000b000a7310 */ /* 0x000e240000201800 */
[----:B0-----:R-:W-:-:S10]  /*33e0*/  DFMA R6, R6, R8, R10 ;  /* 0x000000080606722b */ /* 0x001fd4000000000a */
[----:B------:R-:W0:Y:S02]  /*33f0*/  F2F.F32.F64 R7, R6 ;  /* 0x0000000600077310 */ /* 0x000e240000301000 */
[----:B0-----:R0:W-:Y:S04]  /*3400*/  STG.E desc[UR6][R20.64+0x8], R7 ;  /* 0x0000080714007986 */ /* 0x0011e8000c101906 */
[----:B------:R-:W3:Y:S04]  /*3410*/  LDG.E R13, desc[UR6][R18.64+0x24] ;  /* 0x00002406120d7981 */ /* 0x000ee8000c1e1900 */
[----:B------:R-:W4:Y:S01]  /*3420*/  LDG.E R9, desc[UR6][R18.64+0xc] ;  /* 0x00000c0612097981 */ /* 0x000f22000c1e1900 */
[----:B--2---:R-:W1:Y:S02]  /*3430*/  FRND.FLOOR R3, R24 ;  /* 0x0000001800037307 */ /* 0x004e640000205000 */
[----:B-1----:R-:W-:-:S06]  /*3440*/  FADD R4, R24, -R3 ;  /* 0x8000000318047221 */ /* 0x002fcc0000000000 */
[----:B------:R-:W1:Y:S02]  /*3450*/  F2F.F64.F32 R2, R4 ;  /* 0x0000000400027310 */ /* 0x000e640000201800 */
[----:B-1----:R-:W-:Y:S01]  /*3460*/  DADD R2, -R2, 1 ;  /* 0x3ff0000002027429 */ /* 0x002fe20000000100 */
[----:B---3--:R-:W-:-:S05]  /*3470*/  FMUL R10, R4, R13 ;  /* 0x0000000d040a7220 */ /* 0x008fca0000400000 */
[----:B----4-:R-:W-:Y:S08]  /*3480*/  F2F.F64.F32 R8, R9 ;  /* 0x0000000900087310 */ /* 0x010ff00000201800 */
[----:B------:R-:W1:Y:S02]  /*3490*/  F2F.F64.F32 R10, R10 ;  /* 0x0000000a000a7310 */ /* 0x000e640000201800 */
[----:B-1----:R-:W-:-:S10]  /*34a0*/  DFMA R2, R2, R8, R10 ;  /* 0x000000080202722b */ /* 0x002fd4000000000a */
[----:B------:R-:W1:Y:S02]  /*34b0*/  F2F.F32.F64 R3, R2 ;  /* 0x0000000200037310 */ /* 0x000e640000301000 */
[----:B-1----:R1:W-:Y:S04]  /*34c0*/  STG.E desc[UR6][R20.64+0xc], R3 ;  /* 0x00000c0314007986 */ /* 0x0023e8000c101906 */
[----:B------:R-:W2:Y:S04]  /*34d0*/  LDG.E R11, desc[UR6][R18.64+0x28] ;  /* 0x00002806120b7981 */ /* 0x000ea8000c1e1900 */
[----:B------:R-:W3:Y:S01]  /*34e0*/  LDG.E R8, desc[UR6][R18.64+0x10] ;  /* 0x0000100612087981 */ /* 0x000ee2000c1e1900 */
[----:B------:R-:W4:Y:S02]  /*34f0*/  FRND.FLOOR R0, R5 ;  /* 0x0000000500007307 */ /* 0x000f240000205000 */
[----:B----4-:R-:W-:-:S06]  /*3500*/  FADD R0, R5, -R0 ;  /* 0x8000000005007221 */ /* 0x010fcc0000000000 */
[----:B0-----:R-:W0:Y:S02]  /*3510*/  F2F.F64.F32 R6, R0 ;  /* 0x0000000000067310 */ /* 0x001e240000201800 */
[----:B0-----:R-:W-:Y:S01]  /*3520*/  DADD R6, -R6, 1 ;  /* 0x3ff0000006067429 */ /* 0x001fe20000000100 */
[----:B-1----:R-:W-:Y:S01]  /*3530*/  FMUL R3, R15, R15 ;  /* 0x0000000f0f037220 */ /* 0x002fe20000400000 */
[----:B------:R-:W-:Y:S01]  /*3540*/  LOP3.LUT R2, R14, 0x1, RZ, 0xc0, !PT ;  /* 0x000000010e027812 */ /* 0x000fe200078ec0ff */
[----:B--2---:R-:W-:-:S03]  /*3550*/  FMUL R11, R0, R11 ;  /* 0x0000000b000b7220 */ /* 0x004fc60000400000 */
[----:B---3--:R-:W-:Y:S08]  /*3560*/  F2F.F64.F32 R8, R8 ;  /* 0x0000000800087310 */ /* 0x008ff00000201800 */
[----:B------:R-:W0:Y:S02]  /*3570*/  F2F.F64.F32 R10, R11 ;  /* 0x0000000b000a7310 */ /* 0x000e240000201800 */
[----:B0-----:R-:W-:-:S10]  /*3580*/  DFMA R6, R6, R8, R10 ;  /* 0x000000080606722b */ /* 0x001fd4000000000a */
[----:B------:R-:W0:Y:S02]  /*3590*/  F2F.F32.F64 R7, R6 ;  /* 0x0000000600077310 */ /* 0x000e240000301000 */
[----:B0-----:R0:W-:Y:S04]  /*35a0*/  STG.E desc[UR6][R20.64+0x10], R7 ;  /* 0x0000100714007986 */ /* 0x0011e8000c101906 */
[----:B------:R-:W2:Y:S04]  /*35b0*/  LDG.E R9, desc[UR6][R18.64+0x2c] ;  /* 0x00002c0612097981 */ /* 0x000ea8000c1e1900 */
[----:B------:R-:W0:Y:S01]  /*35c0*/  LDG.E R12, desc[UR6][R18.64+0x14] ;  /* 0x00001406120c7981 */ /* 0x000e22000c1e1900 */
[----:B------:R-:W-:Y:S01]  /*35d0*/  FFMA R26, R3, R26, -0.0013887860113754868507 ;  /* 0xbab607ed031a7423 */ /* 0x000fe2000000001a */
[----:B------:R-:W-:-:S04]  /*35e0*/  ISETP.NE.U32.AND P0, PT, R2, 0x1, PT ;  /* 0x000000010200780c */ /* 0x000fc80003f05070 */
[----:B------:R-:W-:Y:S02]  /*35f0*/  FSEL R0, R27, 0.0083327032625675201416, !P0 ;  /* 0x3c0885e41b007808 */ /* 0x000fe40004000000 */
[----:B------:R-:W-:Y:S02]  /*3600*/  FSEL R26, R26, -0.00019574658654164522886, !P0 ;  /* 0xb94d41531a1a7808 */ /* 0x000fe40004000000 */
[----:B------:R-:W-:Y:S02]  /*3610*/  FSEL R29, -R29, -0.16666662693023681641, !P0 ;  /* 0xbe2aaaa81d1d7808 */ /* 0x000fe40004000100 */
[----:B------:R-:W-:Y:S01]  /*3620*/  LOP3.LUT P1, RZ, R14, 0x2, RZ, 0xc0, !PT ;  /* 0x000000020eff7812 */ /* 0x000fe2000782c0ff */
[----:B------:R-:W-:Y:S01]  /*3630*/  FFMA R26, R3, R26, R0 ;  /* 0x0000001a031a7223 */ /* 0x000fe20000000000 */
[----:B------:R-:W-:-:S03]  /*3640*/  FSEL R0, R15, 1, P0 ;  /* 0x3f8000000f007808 */ /* 0x000fc60000000000 */
[C---:B------:R-:W-:Y:S02]  /*3650*/  FFMA R26, R3.reuse, R26, R29 ;  /* 0x0000001a031a7223 */ /* 0x040fe4000000001d */
        /* <DEDUP_REMOVED lines=9> */
[----:B-1----:R-:W-:Y:S01]  /*36f0*/  DADD R4, -R4, 1 ;  /* 0x3ff0000004047429 */ /* 0x002fe20000000100 */
[----:B--2---:R-:W-:-:S05]  /*3700*/  FMUL R9, R10, R9 ;  /* 0x000000090a097220 */ /* 0x004fca0000400000 */
[----:B0-----:R-:W-:Y:S08]  /*3710*/  F2F.F64.F32 R6, R12 ;  /* 0x0000000c00067310 */ /* 0x001ff00000201800 */
[----:B------:R-:W0:Y:S02]  /*3720*/  F2F.F64.F32 R8, R9 ;  /* 0x0000000900087310 */ /* 0x000e240000201800 */
[----:B0-----:R-:W-:-:S10]  /*3730*/  DFMA R4, R4, R6, R8 ;  /* 0x000000060404722b */ /* 0x001fd40000000008 */
[----:B------:R-:W0:Y:S02]  /*3740*/  F2F.F32.F64 R5, R4 ;  /* 0x0000000400057310 */ /* 0x000e240000301000 */
[----:B0-----:R-:W-:Y:S01]  /*3750*/  STG.E desc[UR6][R20.64+0x14], R5 ;  /* 0x0000140514007986 */ /* 0x001fe2000c101906 */
[----:B------:R-:W-:Y:S05]  /*3760*/  EXIT ;  /* 0x000000000000794d */ /* 0x000fea0003800000 */
.L_x_51:
        /* <DEDUP_REMOVED lines=9> */
.L_x_61:


//--------------------- .text._Z19rearrangePopulationPfS_Pi --------------------------
	.section	.text._Z19rearrangePopulationPfS_Pi,"ax",@progbits
	.align	128
        .global         _Z19rearrangePopulationPfS_Pi
        .type           _Z19rearrangePopulationPfS_Pi,@function
        .size           _Z19rearrangePopulationPfS_Pi,(.L_x_62 - _Z19rearrangePopulationPfS_Pi)
        .other          _Z19rearrangePopulationPfS_Pi,@"STO_CUDA_ENTRY STV_DEFAULT"
_Z19rearrangePopulationPfS_Pi:
.text._Z19rearrangePopulationPfS_Pi:
        /* <DEDUP_REMOVED lines=12> */
[----:B------:R-:W0:Y:S01]  /*00c0*/  LDC.64 R4, c[0x0][0x388] ;  /* 0x0000e200ff047b82 */ /* 0x000e220000000a00 */
[----:B------:R-:W-:-:S04]  /*00d0*/  LOP3.LUT R3, RZ, R7, RZ, 0x33, !PT ;  /* 0x00000007ff037212 */ /* 0x000fc800078e33ff */
[----:B------:R-:W-:Y:S01]  /*00e0*/  IADD3 R11, PT, PT, R2, R3, RZ ;  /* 0x00000003020b7210 */ /* 0x000fe20007ffe0ff */
[----:B0-----:R-:W-:-:S04]  /*00f0*/  IMAD.WIDE R2, R7, 0x4, R4 ;  /* 0x0000000407027825 */ /* 0x001fc800078e0204 */
[----:B------:R-:W-:Y:S01]  /*0100*/  IMAD.WIDE R4, R11, 0x4, R4 ;  /* 0x000000040b047825 */ /* 0x000fe200078e0204 */
[----:B------:R-:W2:Y:S04]  /*0110*/  LDG.E R0, desc[UR4][R2.64] ;  /* 0x0000000402007981 */ /* 0x000ea8000c1e1900 */
[----:B------:R-:W2:Y:S02]  /*0120*/  LDG.E R9, desc[UR4][R4.64] ;  /* 0x0000000404097981 */ /* 0x000ea4000c1e1900 */
[----:B--2---:R-:W-:-:S13]  /*0130*/  FSETP.GEU.AND P0, PT, R0, R9, PT ;  /* 0x000000090000720b */ /* 0x004fda0003f0e000 */
[----:B------:R-:W-:Y:S05]  /*0140*/  @P0 EXIT ;  /* 0x000000000000094d */ /* 0x000fea0003800000 */
[----:B------:R-:W0:Y:S01]  /*0150*/  LDC.64 R8, c[0x0][0x380] ;  /* 0x0000e000ff087b82 */ /* 0x000e220000000a00 */
[----:B------:R-:W-:Y:S02]  /*0160*/  IMAD R11, R11, 0x6, RZ ;  /* 0x000000060b0b7824 */ /* 0x000fe400078e02ff */
[----:B------:R-:W-:Y:S02]  /*0170*/  IMAD R13, R7, 0x6, RZ ;  /* 0x00000006070d7824 */ /* 0x000fe400078e02ff */
[----:B0-----:R-:W-:-:S04]  /*0180*/  IMAD.WIDE R6, R11, 0x4, R8 ;  /* 0x000000040b067825 */ /* 0x001fc800078e0208 */
[----:B------:R-:W-:Y:S02]  /*0190*/  IMAD.WIDE R8, R13, 0x4, R8 ;  /* 0x000000040d087825 */ /* 0x000fe400078e0208 */
[----:B------:R-:W2:Y:S04]  /*01a0*/  LDG.E R13, desc[UR4][R6.64] ;  /* 0x00000004060d7981 */ /* 0x000ea8000c1e1900 */
[----:B------:R-:W3:Y:S04]  /*01b0*/  LDG.E R11, desc[UR4][R8.64] ;  /* 0x00000004080b7981 */ /* 0x000ee8000c1e1900 */
[----:B--2---:R0:W-:Y:S04]  /*01c0*/  STG.E desc[UR4][R8.64], R13 ;  /* 0x0000000d08007986 */ /* 0x0041e8000c101904 */
[----:B---3--:R1:W-:Y:S04]  /*01d0*/  STG.E desc[UR4][R6.64], R11 ;  /* 0x0000000b06007986 */ /* 0x0083e8000c101904 */
        /* <DEDUP_REMOVED lines=45> */
.L_x_52:
        /* <DEDUP_REMOVED lines=13> */
.L_x_62:


//--------------------- .text._Z14computeFitnessPfS_S_Pi --------------------------
	.section	.text._Z14computeFitnessPfS_S_Pi,"ax",@progbits
	.align	128
        .global         _Z14computeFitnessPfS_S_Pi
        .type           _Z14computeFitnessPfS_S_Pi,@function
        .size           _Z14computeFitnessPfS_S_Pi,(.L_x_63 - _Z14computeFitnessPfS_S_Pi)
        .other          _Z14computeFitnessPfS_S_Pi,@"STO_CUDA_ENTRY STV_DEFAULT"
_Z14computeFitnessPfS_S_Pi:
.text._Z14computeFitnessPfS_S_Pi:
[----:B------:R-:W-:Y:S08]  /*0000*/  LDC R1, c[0x0][0x37c] ;  /* 0x0000df00ff017b82 */ /* 0x000ff00000000800 */
[----:B------:R-:W0:Y:S01]  /*0010*/  LDC.64 R18, c[0x0][0x398] ;  /* 0x0000e600ff127b82 */ /* 0x000e220000000a00 */
[----:B------:R-:W0:Y:S02]  /*0020*/  LDCU.64 UR6, c[0x0][0x358] ;  /* 0x00006b00ff0677ac */ /* 0x000e240008000a00 */
[----:B0-----:R-:W2:Y:S01]  /*0030*/  LDG.E R3, desc[UR6][R18.64+0x4] ;  /* 0x0000040612037981 */ /* 0x001ea2000c1e1900 */
[----:B------:R-:W0:Y:S01]  /*0040*/  LDCU UR4, c[0x0][0x360] ;  /* 0x00006c00ff0477ac */ /* 0x000e220008000800 */
[----:B------:R-:W0:Y:S01]  /*0050*/  S2R R0, SR_TID.X ;  /* 0x0000000000007919 */ /* 0x000e220000002100 */
[----:B------:R-:W0:Y:S02]  /*0060*/  S2R R5, SR_CTAID.X ;  /* 0x0000000000057919 */ /* 0x000e240000002500 */
[----:B0-----:R-:W-:-:S05]  /*0070*/  IMAD R0, R5, UR4, R0 ;  /* 0x0000000405007c24 */ /* 0x001fca000f8e0200 */
[----:B--2---:R-:W-:-:S13]  /*0080*/  ISETP.GT.AND P0, PT, R0, R3, PT ;  /* 0x000000030000720c */ /* 0x004fda0003f04270 */
[----:B------:R-:W-:Y:S05]  /*0090*/  @P0 EXIT ;  /* 0x000000000000094d */ /* 0x000fea0003800000 */
[----:B------:R-:W0:Y:S01]  /*00a0*/  LDC.64 R2, c[0x0][0x388] ;  /* 0x0000e200ff027b82 */ /* 0x000e220000000a00 */
[----:B------:R-:W-:Y:S01]  /*00b0*/  IMAD R5, R0, 0x6, RZ ;  /* 0x0000000600057824 */ /* 0x000fe200078e02ff */
[----:B------:R-:W2:Y:S03]  /*00c0*/  LDG.E R18, desc[UR6][R18.64] ;  /* 0x0000000612127981 */ /* 0x000ea6000c1e1900 */
[----:B0-----:R-:W-:-:S05]  /*00d0*/  IMAD.WIDE R2, R5, 0x4, R2 ;  /* 0x0000000405027825 */ /* 0x001fca00078e0202 */
[----:B------:R-:W3:Y:S04]  /*00e0*/  LDG.E R4, desc[UR6][R2.64] ;  /* 0x0000000602047981 */ /* 0x000ee8000c1e1900 */
[----:B------:R-:W4:Y:S04]  /*00f0*/  LDG.E R5, desc[UR6][R2.64+0x4] ;  /* 0x0000040602057981 */ /* 0x000f28000c1e1900 */
[----:B------:R-:W4:Y:S04]  /*0100*/  LDG.E R6, desc[UR6][R2.64+0xc] ;  /* 0x00000c0602067981 */ /* 0x000f28000c1e1900 */
[----:B------:R-:W3:Y:S04]  /*0110*/  LDG.E R7, desc[UR6][R2.64+0x10] ;  /* 0x0000100602077981 */ /* 0x000ee8000c1e1900 */
[----:B------:R-:W5:Y:S04]  /*0120*/  LDG.E R8, desc[UR6][R2.64+0x8] ;  /* 0x0000080602087981 */ /* 0x000f68000c1e1900 */
[----:B------:R-:W5:Y:S01]  /*0130*/  LDG.E R10, desc[UR6][R2.64+0x14] ;  /* 0x00001406020a7981 */ /* 0x000f62000c1e1900 */
[----:B--2---:R-:W-:Y:S01]  /*0140*/  ISETP.GE.AND P1, PT, R18, 0x1, PT ;  /* 0x000000011200780c */ /* 0x004fe20003f26270 */
[----:B----4-:R-:W-:Y:S01]  /*0150*/  FADD R9, -R5, R6 ;  /* 0x0000000605097221 */ /* 0x010fe20000000100 */
[C---:B---3--:R-:W-:Y:S01]  /*0160*/  FADD R12, -R4.reuse, R7 ;  /* 0x00000007040c7221 */ /* 0x048fe20000000100 */
[----:B-----5:R-:W-:-:S03]  /*0170*/  FADD R11, -R4, R8 ;  /* 0x00000008040b7221 */ /* 0x020fc60000000100 */
[----:B------:R-:W-:Y:S01]  /*0180*/  FMUL R12, R9, R12 ;  /* 0x0000000c090c7220 */ /* 0x000fe20000400000 */
[----:B------:R-:W-:-:S04]  /*0190*/  FADD R14, -R5, R10 ;  /* 0x0000000a050e7221 */ /* 0x000fc80000000100 */
[----:B------:R-:W-:-:S05]  /*01a0*/  FFMA R12, R11, R14, -R12 ;  /* 0x0000000e0b0c7223 */ /* 0x000fca000000080c */
[----:B------:R-:W-:-:S04]  /*01b0*/  FSETP.GEU.AND P0, PT, R12, RZ, PT ;  /* 0x000000ff0c00720b */ /* 0x000fc80003f0e000 */
[----:B------:R-:W-:Y:S01]  /*01c0*/  FSEL R17, -R12, R12, !P0 ;  /* 0x0000000c0c117208 */ /* 0x000fe20004000100 */
[----:B------:R-:W-:Y:S08]  /*01d0*/  @!P1 BRA `(.L_x_53) ;  /* 0x0000000c00609947 */ /* 0x000ff00003800000 */
[C---:B------:R-:W-:Y:S01]  /*01e0*/  ISETP.GE.U32.AND P1, PT, R18.reuse, 0x4, PT ;  /* 0x000000041200780c */ /* 0x040fe20003f26070 */
[----:B------:R-:W-:Y:S01]  /*01f0*/  HFMA2 R16, -RZ, RZ, 0, 0 ;  /* 0x00000000ff107431 */ /* 0x000fe200000001ff */
[----:B------:R-:W-:Y:S01]  /*0200*/  LOP3.LUT R22, R18, 0x3, RZ, 0xc0, !PT ;  /* 0x0000000312167812 */ /* 0x000fe200078ec0ff */
[--C-:B------:R-:W-:Y:S01]  /*0210*/  FADD R12, -R8, R7.reuse ;  /* 0x00000007080c7221 */ /* 0x100fe20000000100 */
[--C-:B------:R-:W-:Y:S01]  /*0220*/  FADD R13, -R6, R10.reuse ;  /* 0x0000000a060d7221 */ /* 0x100fe20000000100 */
[----:B------:R-:W-:Y:S01]  /*0230*/  FADD R14, R4, -R7 ;  /* 0x80000007040e7221 */ /* 0x000fe20000000000 */
[----:B------:R-:W-:Y:S01]  /*0240*/  ISETP.NE.AND P0, PT, R22, RZ, PT ;  /* 0x000000ff1600720c */ /* 0x000fe20003f05270 */
[----:B------:R-:W-:-:S06]  /*0250*/  FADD R15, R5, -R10 ;  /* 0x8000000a050f7221 */ /* 0x000fcc0000000000 */
[----:B------:R-:W-:Y:S06]  /*0260*/  @!P1 BRA `(.L_x_54) ;  /* 0x0000000400d09947 */ /* 0x000fec0003800000 */
[----:B------:R-:W0:Y:S01]  /*0270*/  LDCU.64 UR4, c[0x0][0x380] ;  /* 0x00007000ff0477ac */ /* 0x000e220008000a00 */
[----:B------:R-:W-:-:S04]  /*0280*/  LOP3.LUT R16, R18, 0x7ffffffc, RZ, 0xc0, !PT ;  /* 0x7ffffffc12107812 */ /* 0x000fc800078ec0ff */
[----:B------:R-:W-:Y:S01]  /*0290*/  IADD3 R24, PT, PT, -R16, RZ, RZ ;  /* 0x000000ff10187210 */ /* 0x000fe20007ffe1ff */
[----:B0-----:R-:W-:-:S04]  /*02a0*/  UIADD3 UR4, UP0, UPT, UR4, 0x10, URZ ;  /* 0x0000001004047890 */ /* 0x001fc8000ff1e0ff */
[----:B------:R-:W-:Y:S02]  /*02b0*/  UIADD3.X UR5, UPT, UPT, URZ, UR5, URZ, UP0, !UPT ;  /* 0x00000005ff057290 */ /* 0x000fe400087fe4ff */
[----:B------:R-:W-:-:S04]  /*02c0*/  MOV R2, UR4 ;  /* 0x0000000400027c02 */ /* 0x000fc80008000f00 */
[----:B------:R-:W-:-:S07]  /*02d0*/  MOV R3, UR5 ;  /* 0x0000000500037c02 */ /* 0x000fce0008000f00 */
.L_x_55:
[----:B------:R-:W2:Y:S04]  /*02e0*/  LDG.E R23, desc[UR6][R2.64+-0x10] ;  /* 0xfffff00602177981 */ /* 0x000ea8000c1e1900 */
[----:B------:R-:W3:Y:S04]  /*02f0*/  LDG.E R25, desc[UR6][R2.64+-0xc] ;  /* 0xfffff40602197981 */ /* 0x000ee8000c1e1900 */
[----:B------:R-:W4:Y:S04]  /*0300*/  LDG.E R19, desc[UR6][R2.64+-0x8] ;  /* 0xfffff80602137981 */ /* 0x000f28000c1e1900 */
[----:B------:R-:W5:Y:S01]  /*0310*/  LDG.E R21, desc[UR6][R2.64+-0x4] ;  /* 0xfffffc0602157981 */ /* 0x000f62000c1e1900 */
[--C-:B--2---:R-:W-:Y:S01]  /*0320*/  FADD R20, -R4, R23.reuse ;  /* 0x0000001704147221 */ /* 0x104fe20000000100 */
[----:B------:R-:W-:-:S03]  /*0330*/  FADD R28, -R7, R23 ;  /* 0x00000017071c7221 */ /* 0x000fc60000000100 */
[----:B------:R-:W-:Y:S01]  /*0340*/  FMUL R26, R9, R20 ;  /* 0x00000014091a7220 */ /* 0x000fe20000400000 */
[--C-:B---3--:R-:W-:Y:S01]  /*0350*/  FADD R20, -R5, R25.reuse ;  /* 0x0000001905147221 */ /* 0x108fe20000000100 */
[--C-:B------:R-:W-:Y:S01]  /*0360*/  FADD R27, -R6, R25.reuse ;  /* 0x00000019061b7221 */ /* 0x100fe20000000100 */
[----:B------:R-:W-:Y:S02]  /*0370*/  FADD R25, -R10, R25 ;  /* 0x000000190a197221 */ /* 0x000fe40000000100 */
[----:B------:R-:W-:Y:S01]  /*0380*/  FFMA R20, R11, R20, -R26 ;  /* 0x000000140b147223 */ /* 0x000fe2000000081a */
[----:B------:R-:W-:Y:S01]  /*0390*/  FADD R26, -R8, R23 ;  /* 0x00000017081a7221 */ /* 0x000fe20000000100 */
[----:B------:R-:W-:Y:S01]  /*03a0*/  FMUL R23, R15, R28 ;  /* 0x0000001c0f177220 */ /* 0x000fe20000400000 */
[----:B------:R-:W-:Y:S02]  /*03b0*/  FMUL R28, R17, 0.5 ;  /* 0x3f000000111c7820 */ /* 0x000fe40000400000 */
[----:B------:R-:W-:Y:S01]  /*03c0*/  FMUL R29, R13, R26 ;  /* 0x0000001a0d1d7220 */ /* 0x000fe20000400000 */
[----:B------:R-:W-:Y:S01]  /*03d0*/  FFMA R23, R14, R25, -R23 ;  /* 0x000000190e177223 */ /* 0x000fe20000000817 */
[----:B------:R-:W-:-:S02]  /*03e0*/  FSETP.GT.AND P1, PT, R20, RZ, PT ;  /* 0x000000ff1400720b */ /* 0x000fc40003f24000 */
[----:B------:R-:W-:Y:S02]  /*03f0*/  FFMA R26, R12, R27, -R29 ;  /* 0x0000001b0c1a7223 */ /* 0x000fe4000000081d */
[----:B------:R-:W-:-:S03]  /*0400*/  FSETP.GT.AND P3, PT, R23, RZ, PT ;  /* 0x000000ff1700720b */ /* 0x000fc60003f64000 */
[----:B------:R-:W-:Y:S02]  /*0410*/  FSETP.GT.AND P2, PT, R26, RZ, PT ;  /* 0x000000ff1a00720b */ /* 0x000fe40003f44000 */
[-C--:B------:R-:W-:Y:S02]  /*0420*/  FSEL R28, R28, R17.reuse, P3 ;  /* 0x000000111c1c7208 */ /* 0x080fe40001800000 */
[----:B------:R-:W-:Y:S02]  /*0430*/  FSETP.GEU.AND P3, PT, R23, RZ, PT ;  /* 0x000000ff1700720b */ /* 0x000fe40003f6e000 */
[----:B------:R-:W-:Y:S01]  /*0440*/  @P1 FSEL R17, R28, R17, P2 ;  /* 0x000000111c111208 */ /* 0x000fe20001000000 */
[----:B----4-:R-:W-:Y:S01]  /*0450*/  FADD R28, -R7, R19 ;  /* 0x00000013071c7221 */ /* 0x010fe20000000100 */
[----:B------:R-:W-:Y:S01]  /*0460*/  FSETP.GEU.AND P1, PT, R20, RZ, PT ;  /* 0x000000ff1400720b */ /* 0x000fe20003f2e000 */
[----:B-----5:R-:W-:Y:S01]  /*0470*/  FADD R25, -R10, R21 ;  /* 0x000000150a197221 */ /* 0x020fe20000000100 */
[----:B------:R-:W-:Y:S01]  /*0480*/  FSETP.GEU.AND P2, PT, R26, RZ, PT ;  /* 0x000000ff1a00720b */ /* 0x000fe20003f4e000 */
[----:B------:R-:W-:Y:S01]  /*0490*/  FMUL R20, R17, 0.5 ;  /* 0x3f00000011147820 */ /* 0x000fe20000400000 */
[----:B------:R-:W-:Y:S01]  /*04a0*/  FADD R26, -R4, R19 ;  /* 0x00000013041a7221 */ /* 0x000fe20000000100 */
[----:B------:R-:W-:Y:S01]  /*04b0*/  FMUL R27, R15, R28 ;  /* 0x0000001c0f1b7220 */ /* 0x000fe20000400000 */
[----:B------:R-:W2:Y:S02]  /*04c0*/  LDG.E R23, desc[UR6][R2.64] ;  /* 0x0000000602177981 */ /* 0x000ea4000c1e1900 */
[----:B------:R-:W-:Y:S01]  /*04d0*/  FSEL R20, R20, R17, !P3 ;  /* 0x0000001114147208 */ /* 0x000fe20005800000 */
[----:B------:R-:W-:-:S04]  /*04e0*/  FMUL R26, R9, R26 ;  /* 0x0000001a091a7220 */ /* 0x000fc80000400000 */
[----:B------:R-:W-:Y:S01]  /*04f0*/  @!P1 FSEL R17, R20, R17, !P2 ;  /* 0x0000001114119208 */ /* 0x000fe20005000000 */
[----:B------:R-:W-:-:S04]  /*0500*/  FADD R20, -R5, R21 ;  /* 0x0000001505147221 */ /* 0x000fc80000000100 */
[----:B------:R-:W-:Y:S01]  /*0510*/  FFMA R26, R11, R20, -R26 ;  /* 0x000000140b1a7223 */ /* 0x000fe2000000081a */
[----:B------:R-:W-:Y:S02]  /*0520*/  FFMA R20, R14, R25, -R27 ;  /* 0x000000190e147223 */ /* 0x000fe4000000081b */
[----:B------:R-:W3:Y:S01]  /*0530*/  LDG.E R25, desc[UR6][R2.64+0x4] ;  /* 0x0000040602197981 */ /* 0x000ee2000c1e1900 */
[----:B------:R-:W-:Y:S01]  /*0540*/  FADD R28, -R8, R19 ;  /* 0x00000013081c7221 */ /* 0x000fe20000000100 */
[----:B------:R-:W-:Y:S02]  /*0550*/  FADD R27, -R6, R21 ;  /* 0x00000015061b7221 */ /* 0x000fe40000000100 */
[----:B------:R-:W4:Y:S01]  /*0560*/  LDG.E R21, desc[UR6][R2.64+0x8] ;  /* 0x0000080602157981 */ /* 0x000f22000c1e1900 */
[----:B------:R-:W-:-:S04]  /*0570*/  FMUL R19, R13, R28 ;  /* 0x0000001c0d137220 */ /* 0x000fc80000400000 */
[----:B------:R-:W-:Y:S02]  /*0580*/  FFMA R27, R12, R27, -R19 ;  /* 0x0000001b0c1b7223 */ /* 0x000fe40000000813 */
[----:B------:R0:W5:Y:S01]  /*0590*/  LDG.E R19, desc[UR6][R2.64+0xc] ;  /* 0x00000c0602137981 */ /* 0x000162000c1e1900 */
[----:B------:R-:W-:Y:S01]  /*05a0*/  FSETP.GT.AND P2, PT, R26, RZ, PT ;  /* 0x000000ff1a00720b */ /* 0x000fe20003f44000 */
[----:B------:R-:W-:Y:S01]  /*05b0*/  FMUL R28, R17, 0.5 ;  /* 0x3f000000111c7820 */ /* 0x000fe20000400000 */
[----:B------:R-:W-:Y:S02]  /*05c0*/  FSETP.GT.AND P1, PT, R20, RZ, PT ;  /* 0x000000ff1400720b */ /* 0x000fe40003f24000 */
[----:B------:R-:W-:Y:S02]  /*05d0*/  FSETP.GT.AND P3, PT, R27, RZ, PT ;  /* 0x000000ff1b00720b */ /* 0x000fe40003f64000 */
[----:B------:R-:W-:Y:S02]  /*05e0*/  FSEL R28, R28, R17, P1 ;  /* 0x000000111c1c7208 */ /* 0x000fe40000800000 */
[----:B------:R-:W-:-:S05]  /*05f0*/  FSETP.GEU.AND P1, PT, R26, RZ, PT ;  /* 0x000000ff1a00720b */ /* 0x000fca0003f2e000 */
[----:B------:R-:W-:Y:S02]  /*0600*/  @P2 FSEL R17, R28, R17, P3 ;  /* 0x000000111c112208 */ /* 0x000fe40001800000 */
[----:B------:R-:W-:-:S03]  /*0610*/  FSETP.GEU.AND P3, PT, R20, RZ, PT ;  /* 0x000000ff1400720b */ /* 0x000fc60003f6e000 */
[----:B------:R-:W-:Y:S01]  /*0620*/  FMUL R20, R17, 0.5 ;  /* 0x3f00000011147820 */ /* 0x000fe20000400000 */
[----:B------:R-:W-:-:S04]  /*0630*/  FSETP.GEU.AND P2, PT, R27, RZ, PT ;  /* 0x000000ff1b00720b */ /* 0x000fc80003f4e000 */
[----:B------:R-:W-:-:S04]  /*0640*/  FSEL R20, R20, R17, !P3 ;  /* 0x0000001114147208 */ /* 0x000fc80005800000 */
[----:B------:R-:W-:Y:S02]  /*0650*/  @!P1 FSEL R17, R20, R17, !P2 ;  /* 0x0000001114119208 */ /* 0x000fe40005000000 */
[----:B------:R-:W-:Y:S02]  /*0660*/  IADD3 R24, PT, PT, R24, 0x4, RZ ;  /* 0x0000000418187810 */ /* 0x000fe40007ffe0ff */
[----:B0-----:R-:W-:-:S04]  /*0670*/  IADD3 R2, P4, PT, R2, 0x20, RZ ;  /* 0x0000002002027810 */ /* 0x001fc80007f9e0ff */
[----:B------:R-:W-:Y:S01]  /*0680*/  IADD3.X R3, PT, PT, RZ, R3, RZ, P4, !PT ;  /* 0x00000003ff037210 */ /* 0x000fe200027fe4ff */
[----:B--2---:R-:W-:-:S04]  /*0690*/  FADD R20, -R4, R23 ;  /* 0x0000001704147221 */ /* 0x004fc80000000100 */
[----:B------:R-:W-:Y:S01]  /*06a0*/  FMUL R26, R9, R20 ;  /* 0x00000014091a7220 */ /* 0x000fe20000400000 */
[----:B------:R-:W-:Y:S01]  /*06b0*/  FADD R28, -R8, R23 ;  /* 0x00000017081c7221 */ /* 0x000fe20000000100 */
[----:B---3--:R-:W-:-:S04]  /*06c0*/  FADD R20, -R5, R25 ;  /* 0x0000001905147221 */ /* 0x008fc80000000100 */
[----:B------:R-:W-:Y:S01]  /*06d0*/  FFMA R20, R11, R20, -R26 ;  /* 0x000000140b147223 */ /* 0x000fe2000000081a */
[----:B------:R-:W-:Y:S01]  /*06e0*/  FADD R26, -R7, R23 ;  /* 0x00000017071a7221 */ /* 0x000fe20000000100 */
[----:B------:R-:W-:-:S03]  /*06f0*/  FADD R27, -R10, R25 ;  /* 0x000000190a1b7221 */ /* 0x000fc60000000100 */
[----:B------:R-:W-:Y:S01]  /*0700*/  FMUL R29, R15, R26 ;  /* 0x0000001a0f1d7220 */ /* 0x000fe20000400000 */
[----:B------:R-:W-:Y:S01]  /*0710*/  FADD R25, -R6, R25 ;  /* 0x0000001906197221 */ /* 0x000fe20000000100 */
[----:B------:R-:W-:Y:S01]  /*0720*/  FMUL R23, R13, R28 ;  /* 0x0000001c0d177220 */ /* 0x000fe20000400000 */
[----:B------:R-:W-:Y:S01]  /*0730*/  FSETP.GT.AND P1, PT, R20, RZ, PT ;  /* 0x000000ff1400720b */ /* 0x000fe20003f24000 */
[----:B------:R-:W-:Y:S01]  /*0740*/  FFMA R26, R14, R27, -R29 ;  /* 0x0000001b0e1a7223 */ /* 0x000fe2000000081d */
[----:B------:R-:W-:Y:S01]  /*0750*/  FMUL R28, R17, 0.5 ;  /* 0x3f000000111c7820 */ /* 0x000fe20000400000 */
[----:B------:R-:W-:-:S03]  /*0760*/  FFMA R23, R12, R25, -R23 ;  /* 0x000000190c177223 */ /* 0x000fc60000000817 */
[----:B------:R-:W-:Y:S02]  /*0770*/  FSETP.GT.AND P3, PT, R26, RZ, PT ;  /* 0x000000ff1a00720b */ /* 0x000fe40003f64000 */
[----:B------:R-:W-:Y:S02]  /*0780*/  FSETP.GT.AND P2, PT, R23, RZ, PT ;  /* 0x000000ff1700720b */ /* 0x000fe40003f44000 */
[----:B------:R-:W-:-:S04]  /*0790*/  FSEL R28, R28, R17, P3 ;  /* 0x000000111c1c7208 */ /* 0x000fc80001800000 */
[----:B------:R-:W-:Y:S02]  /*07a0*/  @P1 FSEL R17, R28, R17, P2 ;  /* 0x000000111c111208 */ /* 0x000fe40001000000 */
[----:B------:R-:W-:Y:S02]  /*07b0*/  FSETP.GEU.AND P1, PT, R20, RZ, PT ;  /* 0x000000ff1400720b */ /* 0x000fe40003f2e000 */
[----:B------:R-:W-:Y:S01]  /*07c0*/  FSETP.GEU.AND P3, PT, R26, RZ, PT ;  /* 0x000000ff1a00720b */ /* 0x000fe20003f6e000 */
[----:B------:R-:W-:Y:S01]  /*07d0*/  FMUL R20, R17, 0.5 ;  /* 0x3f00000011147820 */ /* 0x000fe20000400000 */
[----:B------:R-:W-:Y:S01]  /*07e0*/  FSETP.GEU.AND P2, PT, R23, RZ, PT ;  /* 0x000000ff1700720b */ /* 0x000fe20003f4e000 */
[----:B----4-:R-:W-:-:S03]  /*07f0*/  FADD R26, -R4, R21 ;  /* 0x00000015041a7221 */ /* 0x010fc60000000100 */
[----:B------:R-:W-:Y:S01]  /*0800*/  FSEL R20, R20, R17, !P3 ;  /* 0x0000001114147208 */ /* 0x000fe20005800000 */
[----:B------:R-:W-:Y:S01]  /*0810*/  FMUL R28, R9, R26 ;  /* 0x0000001a091c7220 */ /* 0x000fe20000400000 */
[----:B------:R-:W-:-:S03]  /*0820*/  FADD R26, -R7, R21 ;  /* 0x00000015071a7221 */ /* 0x000fc60000000100 */
[----:B------:R-:W-:Y:S01]  /*0830*/  @!P1 FSEL R17, R20, R17, !P2 ;  /* 0x0000001114119208 */ /* 0x000fe20005000000 */
[--C-:B-----5:R-:W-:Y:S01]  /*0840*/  FADD R20, -R5, R19.reuse ;  /* 0x0000001305147221 */ /* 0x120fe20000000100 */
[----:B------:R-:W-:Y:S01]  /*0850*/  FMUL R25, R15, R26 ;  /* 0x0000001a0f197220 */ /* 0x000fe20000400000 */
[----:B------:R-:W-:Y:S01]  /*0860*/  FADD R23, -R10, R19 ;  /* 0x000000130a177221 */ /* 0x000fe20000000100 */
[----:B------:R-:W-:Y:S01]  /*0870*/  FADD R26, -R8, R21 ;  /* 0x00000015081a7221 */ /* 0x000fe20000000100 */
[----:B------:R-:W-:Y:S01]  /*0880*/  FFMA R20, R11, R20, -R28 ;  /* 0x000000140b147223 */ /* 0x000fe2000000081c */
[----:B------:R-:W-:Y:S01]  /*0890*/  FADD R19, -R6, R19 ;  /* 0x0000001306137221 */ /* 0x000fe20000000100 */
[----:B------:R-:W-:Y:S01]  /*08a0*/  FFMA R21, R14, R23, -R25 ;  /* 0x000000170e157223 */ /* 0x000fe20000000819 */
[----:B------:R-:W-:Y:S02]  /*08b0*/  FMUL R23, R13, R26 ;  /* 0x0000001a0d177220 */ /* 0x000fe40000400000 */
[----:B------:R-:W-:Y:S01]  /*08c0*/  FSETP.GT.AND P1, PT, R20, RZ, PT ;  /* 0x000000ff1400720b */ /* 0x000fe20003f24000 */
[----:B------:R-:W-:Y:S01]  /*08d0*/  FMUL R26, R17, 0.5 ;  /* 0x3f000000111a7820 */ /* 0x000fe20000400000 */
[----:B------:R-:W-:Y:S01]  /*08e0*/  FFMA R19, R12, R19, -R23 ;  /* 0x000000130c137223 */ /* 0x000fe20000000817 */
[----:B------:R-:W-:-:S04]  /*08f0*/  FSETP.GT.AND P3, PT, R21, RZ, PT ;  /* 0x000000ff1500720b */ /* 0x000fc80003f64000 */
[----:B------:R-:W-:Y:S02]  /*0900*/  FSETP.GT.AND P2, PT, R19, RZ, PT ;  /* 0x000000ff1300720b */ /* 0x000fe40003f44000 */
[----:B------:R-:W-:-:S04]  /*0910*/  FSEL R26, R26, R17, P3 ;  /* 0x000000111a1a7208 */ /* 0x000fc80001800000 */
[----:B------:R-:W-:Y:S02]  /*0920*/  @P1 FSEL R17, R26, R17, P2 ;  /* 0x000000111a111208 */ /* 0x000fe40001000000 */
[----:B------:R-:W-:Y:S02]  /*0930*/  FSETP.GEU.AND P2, PT, R20, RZ, PT ;  /* 0x000000ff1400720b */ /* 0x000fe40003f4e000 */
[----:B------:R-:W-:Y:S01]  /*0940*/  FSETP.GEU.AND P3, PT, R21, RZ, PT ;  /* 0x000000ff1500720b */ /* 0x000fe20003f6e000 */
[----:B------:R-:W-:-:S05]  /*0950*/  FMUL R20, R17, 0.5 ;  /* 0x3f00000011147820 */ /* 0x000fca0000400000 */
[----:B------:R-:W-:Y:S02]  /*0960*/  FSEL R20, R20, R17, !P3 ;  /* 0x0000001114147208 */ /* 0x000fe40005800000 */
[----:B------:R-:W-:Y:S02]  /*0970*/  ISETP.NE.AND P3, PT, R24, RZ, PT ;  /* 0x000000ff1800720c */ /* 0x000fe40003f65270 */
[----:B------:R-:W-:-:S04]  /*0980*/  FSETP.GEU.AND P1, PT, R19, RZ, PT ;  /* 0x000000ff1300720b */ /* 0x000fc80003f2e000 */
[----:B------:R-:W-:-:S07]  /*0990*/  @!P2 FSEL R17, R20, R17, !P1 ;  /* 0x000000111411a208 */ /* 0x000fce0004800000 */
[----:B------:R-:W-:Y:S05]  /*09a0*/  @P3 BRA `(.L_x_55) ;  /* 0xfffffff8004c3947 */ /* 0x000fea000383ffff */
.L_x_54:
[----:B------:R-:W-:Y:S05]  /*09b0*/  @!P0 BRA `(.L_x_53) ;  /* 0x0000000400688947 */ /* 0x000fea0003800000 */
[----:B------:R-:W-:Y:S02]  /*09c0*/  ISETP.NE.AND P1, PT, R22, 0x1, PT ;  /* 0x000000011600780c */ /* 0x000fe40003f25270 */
[----:B------:R-:W-:-:S04]  /*09d0*/  LOP3.LUT R18, R18, 0x1, RZ, 0xc0, !PT ;  /* 0x0000000112127812 */ /* 0x000fc800078ec0ff */
[----:B------:R-:W-:-:S07]  /*09e0*/  ISETP.NE.U32.AND P0, PT, R18, 0x1, PT ;  /* 0x000000011200780c */ /* 0x000fce0003f05070 */
[----:B------:R-:W-:Y:S06]  /*09f0*/  @!P1 BRA `(.L_x_56) ;  /* 0x0000000000e09947 */ /* 0x000fec0003800000 */
[----:B------:R-:W0:Y:S01]  /*0a00*/  LDC.64 R2, c[0x0][0x380] ;  /* 0x0000e000ff027b82 */ /* 0x000e220000000a00 */
[----:B------:R-:W-:-:S05]  /*0a10*/  SHF.L.U32 R19, R16, 0x1, RZ ;  /* 0x0000000110137819 */ /* 0x000fca00000006ff */
[----:B0-----:R-:W-:-:S05]  /*0a20*/  IMAD.WIDE.U32 R2, R19, 0x4, R2 ;  /* 0x0000000413027825 */ /* 0x001fca00078e0002 */
[----:B------:R-:W2:Y:S04]  /*0a30*/  LDG.E R27, desc[UR6][R2.64] ;  /* 0x00000006021b7981 */ /* 0x000ea8000c1e1900 */
[----:B------:R-:W3:Y:S04]  /*0a40*/  LDG.E R25, desc[UR6][R2.64+0x4] ;  /* 0x0000040602197981 */ /* 0x000ee8000c1e1900 */
[----:B------:R-:W4:Y:S04]  /*0a50*/  LDG.E R21, desc[UR6][R2.64+0x8] ;  /* 0x0000080602157981 */ /* 0x000f28000c1e1900 */
[----:B------:R0:W5:Y:S01]  /*0a60*/  LDG.E R23, desc[UR6][R2.64+0xc] ;  /* 0x00000c0602177981 */ /* 0x000162000c1e1900 */
[----:B------:R-:W-:Y:S01]  /*0a70*/  IADD3 R16, PT, PT, R19, 0x2, -R16 ;  /* 0x0000000213107810 */ /* 0x000fe20007ffe810 */
[----:B0-----:R-:W-:Y:S01]  /*0a80*/  FMUL R2, R17, 0.5 ;  /* 0x3f00000011027820 */ /* 0x001fe20000400000 */
[--C-:B--2---:R-:W-:Y:S01]  /*0a90*/  FADD R18, -R4, R27.reuse ;  /* 0x0000001b04127221 */ /* 0x104fe20000000100 */
[----:B------:R-:W-:Y:S01]  /*0aa0*/  FADD R22, -R7, R27 ;  /* 0x0000001b07167221 */ /* 0x000fe20000000100 */
[----:B---3--:R-:W-:-:S02]  /*0ab0*/  FADD R20, -R5, R25 ;  /* 0x0000001905147221 */ /* 0x008fc40000000100 */
[----:B------:R-:W-:Y:S01]  /*0ac0*/  FMUL R18, R9, R18 ;  /* 0x0000001209127220 */ /* 0x000fe20000400000 */
[--C-:B------:R-:W-:Y:S01]  /*0ad0*/  FADD R29, -R10, R25.reuse ;  /* 0x000000190a1d7221 */ /* 0x100fe20000000100 */
[----:B------:R-:W-:Y:S01]  /*0ae0*/  FMUL R22, R15, R22 ;  /* 0x000000160f167220 */ /* 0x000fe20000400000 */
[----:B------:R-:W-:Y:S01]  /*0af0*/  FADD R25, -R6, R25 ;  /* 0x0000001906197221 */ /* 0x000fe20000000100 */
[----:B------:R-:W-:Y:S01]  /*0b00*/  FFMA R18, R11, R20, -R18 ;  /* 0x000000140b127223 */ /* 0x000fe20000000812 */
[----:B------:R-:W-:Y:S01]  /*0b10*/  FADD R20, -R8, R27 ;  /* 0x0000001b08147221 */ /* 0x000fe20000000100 */
[----:B------:R-:W-:-:S03]  /*0b20*/  FFMA R22, R14, R29, -R22 ;  /* 0x0000001d0e167223 */ /* 0x000fc60000000816 */
[----:B------:R-:W-:Y:S01]  /*0b30*/  FMUL R3, R13, R20 ;  /* 0x000000140d037220 */ /* 0x000fe20000400000 */
[----:B------:R-:W-:Y:S01]  /*0b40*/  FSETP.GT.AND P1, PT, R18, RZ, PT ;  /* 0x000000ff1200720b */ /* 0x000fe20003f24000 */
[----:B-----5:R-:W-:Y:S01]  /*0b50*/  FADD R20, -R5, R23 ;  /* 0x0000001705147221 */ /* 0x020fe20000000100 */
[----:B------:R-:W-:Y:S01]  /*0b60*/  FSETP.GT.AND P3, PT, R22, RZ, PT ;  /* 0x000000ff1600720b */ /* 0x000fe20003f64000 */
[----:B------:R-:W-:-:S03]  /*0b70*/  FFMA R3, R12, R25, -R3 ;  /* 0x000000190c037223 */ /* 0x000fc60000000803 */
[-C--:B------:R-:W-:Y:S02]  /*0b80*/  FSEL R2, R2, R17.reuse, P3 ;  /* 0x0000001102027208 */ /* 0x080fe40001800000 */
[----:B------:R-:W-:Y:S02]  /*0b90*/  FSETP.GT.AND P2, PT, R3, RZ, PT ;  /* 0x000000ff0300720b */ /* 0x000fe40003f44000 */
[----:B------:R-:W-:Y:S01]  /*0ba0*/  FSETP.GEU.AND P3, PT, R22, RZ, PT ;  /* 0x000000ff1600720b */ /* 0x000fe20003f6e000 */
[--C-:B----4-:R-:W-:Y:S02]  /*0bb0*/  FADD R22, -R7, R21.reuse ;  /* 0x0000001507167221 */ /* 0x110fe40000000100 */
[----:B------:R-:W-:Y:S02]  /*0bc0*/  @P1 FSEL R17, R2, R17, P2 ;  /* 0x0000001102111208 */ /* 0x000fe40001000000 */
[----:B------:R-:W-:Y:S01]  /*0bd0*/  FSETP.GEU.AND P1, PT, R18, RZ, PT ;  /* 0x000000ff1200720b */ /* 0x000fe20003f2e000 */
[----:B------:R-:W-:Y:S01]  /*0be0*/  FADD R18, -R4, R21 ;  /* 0x0000001504127221 */ /* 0x000fe20000000100 */
[----:B------:R-:W-:Y:S01]  /*0bf0*/  FSETP.GEU.AND P2, PT, R3, RZ, PT ;  /* 0x000000ff0300720b */ /* 0x000fe20003f4e000 */
[----:B------:R-:W-:Y:S01]  /*0c00*/  FMUL R2, R17, 0.5 ;  /* 0x3f00000011027820 */ /* 0x000fe20000400000 */
[--C-:B------:R-:W-:Y:S01]  /*0c10*/  FADD R3, -R10, R23.reuse ;  /* 0x000000170a037221 */ /* 0x100fe20000000100 */
[----:B------:R-:W-:Y:S01]  /*0c20*/  FMUL R18, R9, R18 ;  /* 0x0000001209127220 */ /* 0x000fe20000400000 */
[----:B------:R-:W-:Y:S01]  /*0c30*/  FMUL R25, R15, R22 ;  /* 0x000000160f197220 */ /* 0x000fe20000400000 */
[----:B------:R-:W-:Y:S01]  /*0c40*/  FADD R23, -R6, R23 ;  /* 0x0000001706177221 */ /* 0x000fe20000000100 */
[----:B------:R-:W-:Y:S01]  /*0c50*/  FSEL R2, R2, R17, !P3 ;  /* 0x0000001102027208 */ /* 0x000fe20005800000 */
[----:B------:R-:W-:Y:S01]  /*0c60*/  FFMA R20, R11, R20, -R18 ;  /* 0x000000140b147223 */ /* 0x000fe20000000812 */
[----:B------:R-:W-:Y:S01]  /*0c70*/  FADD R18, -R8, R21 ;  /* 0x0000001508127221 */ /* 0x000fe20000000100 */
[----:B------:R-:W-:-:S02]  /*0c80*/  FFMA R25, R14, R3, -R25 ;  /* 0x000000030e197223 */ /* 0x000fc40000000819 */
[----:B------:R-:W-:Y:S01]  /*0c90*/  @!P1 FSEL R17, R2, R17, !P2 ;  /* 0x0000001102119208 */ /* 0x000fe20005000000 */
[----:B------:R-:W-:Y:S01]  /*0ca0*/  FMUL R3, R13, R18 ;  /* 0x000000120d037220 */ /* 0x000fe20000400000 */
[----:B------:R-:W-:Y:S02]  /*0cb0*/  FSETP.GT.AND P1, PT, R20, RZ, PT ;  /* 0x000000ff1400720b */ /* 0x000fe40003f24000 */
[----:B------:R-:W-:Y:S01]  /*0cc0*/  FSETP.GT.AND P3, PT, R25, RZ, PT ;  /* 0x000000ff1900720b */ /* 0x000fe20003f64000 */
[----:B------:R-:W-:Y:S01]  /*0cd0*/  FFMA R3, R12, R23, -R3 ;  /* 0x000000170c037223 */ /* 0x000fe20000000803 */
[----:B------:R-:W-:-:S04]  /*0ce0*/  FMUL R2, R17, 0.5 ;  /* 0x3f00000011027820 */ /* 0x000fc80000400000 */
[----:B------:R-:W-:Y:S02]  /*0cf0*/  FSETP.GT.AND P2, PT, R3, RZ, PT ;  /* 0x000000ff0300720b */ /* 0x000fe40003f44000 */
[-C--:B------:R-:W-:Y:S02]  /*0d00*/  FSEL R2, R2, R17.reuse, P3 ;  /* 0x0000001102027208 */ /* 0x080fe40001800000 */
[----:B------:R-:W-:Y:S02]  /*0d10*/  FSETP.GEU.AND P3, PT, R25, RZ, PT ;  /* 0x000000ff1900720b */ /* 0x000fe40003f6e000 */
[----:B------:R-:W-:Y:S02]  /*0d20*/  @P1 FSEL R17, R2, R17, P2 ;  /* 0x0000001102111208 */ /* 0x000fe40001000000 */
[----:B------:R-:W-:Y:S02]  /*0d30*/  FSETP.GEU.AND P1, PT, R20, RZ, PT ;  /* 0x000000ff1400720b */ /* 0x000fe40003f2e000 */
[----:B------:R-:W-:Y:S01]  /*0d40*/  FSETP.GEU.AND P2, PT, R3, RZ, PT ;  /* 0x000000ff0300720b */ /* 0x000fe20003f4e000 */
[----:B------:R-:W-:-:S05]  /*0d50*/  FMUL R2, R17, 0.5 ;  /* 0x3f00000011027820 */ /* 0x000fca0000400000 */
[----:B------:R-:W-:-:S05]  /*0d60*/  FSEL R2, R2, R17, !P3 ;  /* 0x0000001102027208 */ /* 0x000fca0005800000 */
[----:B------:R-:W-:-:S07]  /*0d70*/  @!P1 FSEL R17, R2, R17, !P2 ;  /* 0x0000001102119208 */ /* 0x000fce0005000000 */
.L_x_56:
[----:B------:R-:W-:Y:S05]  /*0d80*/  @P0 BRA `(.L_x_53) ;  /* 0x0000000000740947 */ /* 0x000fea0003800000 */
[----:B------:R-:W0:Y:S01]  /*0d90*/  LDC.64 R2, c[0x0][0x380] ;  /* 0x0000e000ff027b82 */ /* 0x000e220000000a00 */
[----:B------:R-:W-:-:S05]  /*0da0*/  SHF.L.U32 R19, R16, 0x1, RZ ;  /* 0x0000000110137819 */ /* 0x000fca00000006ff */
[----:B0-----:R-:W-:-:S05]  /*0db0*/  IMAD.WIDE.U32 R2, R19, 0x4, R2 ;  /* 0x0000000413027825 */ /* 0x001fca00078e0002 */
[----:B------:R-:W2:Y:S04]  /*0dc0*/  LDG.E R19, desc[UR6][R2.64] ;  /* 0x0000000602137981 */ /* 0x000ea8000c1e1900 */
[----:B------:R0:W3:Y:S02]  /*0dd0*/  LDG.E R21, desc[UR6][R2.64+0x4] ;  /* 0x0000040602157981 */ /* 0x0000e4000c1e1900 */
[----:B0-----:R-:W-:Y:S01]  /*0de0*/  FMUL R2, R17, 0.5 ;  /* 0x3f00000011027820 */ /* 0x001fe20000400000 */
[--C-:B--2---:R-:W-:Y:S01]  /*0df0*/  FADD R16, -R4, R19.reuse ;  /* 0x0000001304107221 */ /* 0x104fe20000000100 */
[----:B------:R-:W-:Y:S01]  /*0e00*/  FADD R20, -R7, R19 ;  /* 0x0000001307147221 */ /* 0x000fe20000000100 */
[----:B---3--:R-:W-:Y:S02]  /*0e10*/  FADD R18, -R5, R21 ;  /* 0x0000001505127221 */ /* 0x008fe40000000100 */
[----:B------:R-:W-:Y:S01]  /*0e20*/  FMUL R22, R9, R16 ;  /* 0x0000001009167220 */ /* 0x000fe20000400000 */
[----:B------:R-:W-:Y:S01]  /*0e30*/  FMUL R15, R15, R20 ;  /* 0x000000140f0f7220 */ /* 0x000fe20000400000 */
[----:B------:R-:W-:Y:S01]  /*0e40*/  FADD R16, -R8, R19 ;  /* 0x0000001308107221 */ /* 0x000fe20000000100 */
[--C-:B------:R-:W-:Y:S01]  /*0e50*/  FADD R9, -R10, R21.reuse ;  /* 0x000000150a097221 */ /* 0x100fe20000000100 */
[----:B------:R-:W-:Y:S01]  /*0e60*/  FFMA R18, R11, R18, -R22 ;  /* 0x000000120b127223 */ /* 0x000fe20000000816 */
[----:B------:R-:W-:Y:S01]  /*0e70*/  FADD R21, -R6, R21 ;  /* 0x0000001506157221 */ /* 0x000fe20000000100 */
[----:B------:R-:W-:Y:S01]  /*0e80*/  FMUL R13, R13, R16 ;  /* 0x000000100d0d7220 */ /* 0x000fe20000400000 */
[----:B------:R-:W-:-:S02]  /*0e90*/  FFMA R9, R14, R9, -R15 ;  /* 0x000000090e097223 */ /* 0x000fc4000000080f */
[----:B------:R-:W-:Y:S01]  /*0ea0*/  FSETP.GT.AND P0, PT, R18, RZ, PT ;  /* 0x000000ff1200720b */ /* 0x000fe20003f04000 */
[----:B------:R-:W-:Y:S02]  /*0eb0*/  FFMA R13, R12, R21, -R13 ;  /* 0x000000150c0d7223 */ /* 0x000fe4000000080d */
[----:B------:R-:W-:-:S03]  /*0ec0*/  FSETP.GT.AND P2, PT, R9, RZ, PT ;  /* 0x000000ff0900720b */ /* 0x000fc60003f44000 */
[----:B------:R-:W-:Y:S02]  /*0ed0*/  FSETP.GT.AND P1, PT, R13, RZ, PT ;  /* 0x000000ff0d00720b */ /* 0x000fe40003f24000 */
[----:B------:R-:W-:Y:S02]  /*0ee0*/  FSEL R2, R2, R17, P2 ;  /* 0x0000001102027208 */ /* 0x000fe40001000000 */
[----:B------:R-:W-:-:S03]  /*0ef0*/  FSETP.GEU.AND P2, PT, R9, RZ, PT ;  /* 0x000000ff0900720b */ /* 0x000fc60003f4e000 */
[----:B------:R-:W-:Y:S02]  /*0f00*/  @P0 FSEL R17, R2, R17, P1 ;  /* 0x0000001102110208 */ /* 0x000fe40000800000 */
[----:B------:R-:W-:Y:S02]  /*0f10*/  FSETP.GEU.AND P0, PT, R18, RZ, PT ;  /* 0x000000ff1200720b */ /* 0x000fe40003f0e000 */
[----:B------:R-:W-:Y:S01]  /*0f20*/  FSETP.GEU.AND P1, PT, R13, RZ, PT ;  /* 0x000000ff0d00720b */ /* 0x000fe20003f2e000 */
[----:B------:R-:W-:-:S05]  /*0f30*/  FMUL R2, R17, 0.5 ;  /* 0x3f00000011027820 */ /* 0x000fca0000400000 */
[----:B------:R-:W-:-:S05]  /*0f40*/  FSEL R2, R2, R17, !P2 ;  /* 0x0000001102027208 */ /* 0x000fca0005000000 */
[----:B------:R-:W-:-:S07]  /*0f50*/  @!P0 FSEL R17, R2, R17, !P1 ;  /* 0x0000001102118208 */ /* 0x000fce0004800000 */
.L_x_53:
[----:B------:R-:W0:Y:S01]  /*0f60*/  LDC.64 R2, c[0x0][0x390] ;  /* 0x0000e400ff027b82 */ /* 0x000e220000000a00 */
[----:B------:R-:W-:Y:S02]  /*0f70*/  FSETP.GT.AND P0, PT, |R4|, 1, PT ;  /* 0x3f8000000400780b */ /* 0x000fe40003f04200 */
[----:B------:R-:W-:Y:S02]  /*0f80*/  FSETP.GT.AND P1, PT, |R5|, 1, PT ;  /* 0x3f8000000500780b */ /* 0x000fe40003f24200 */
[----:B------:R-:W-:Y:S02]  /*0f90*/  FSEL R17, R17, RZ, !P0 ;  /* 0x000000ff11117208 */ /* 0x000fe40004000000 */
[----:B------:R-:W-:Y:S02]  /*0fa0*/  FSETP.GT.AND P0, PT, |R8|, 1, PT ;  /* 0x3f8000000800780b */ /* 0x000fe40003f04200 */
[----:B------:R-:W-:Y:S02]  /*0fb0*/  FSEL R17, R17, RZ, !P1 ;  /* 0x000000ff11117208 */ /* 0x000fe40004800000 */
[----:B------:R-:W-:-:S02]  /*0fc0*/  FSETP.GT.AND P1, PT, |R6|, 1, PT ;  /* 0x3f8000000600780b */ /* 0x000fc40003f24200 */
[----:B------:R-:W-:Y:S02]  /*0fd0*/  FMNMX R7, |R7|, |R10|, !PT ;  /* 0x4000000a07077209 */ /* 0x000fe40007800200 */
[----:B------:R-:W-:Y:S02]  /*0fe0*/  FSEL R17, R17, RZ, !P0 ;  /* 0x000000ff11117208 */ /* 0x000fe40004000000 */
[----:B------:R-:W-:Y:S02]  /*0ff0*/  FSETP.GT.AND P0, PT, R7, 1, PT ;  /* 0x3f8000000700780b */ /* 0x000fe40003f04000 */
[----:B------:R-:W-:-:S04]  /*1000*/  FSEL R17, R17, RZ, !P1 ;  /* 0x000000ff11117208 */ /* 0x000fc80004800000 */
[----:B------:R-:W-:Y:S01]  /*1010*/  FSEL R17, R17, RZ, !P0 ;  /* 0x000000ff11117208 */ /* 0x000fe20004000000 */
[----:B0-----:R-:W-:-:S05]  /*1020*/  IMAD.WIDE R2, R0, 0x4, R2 ;  /* 0x0000000400027825 */ /* 0x001fca00078e0202 */
[----:B------:R-:W-:Y:S01]  /*1030*/  STG.E desc[UR6][R2.64], R17 ;  /* 0x0000001102007986 */ /* 0x000fe2000c101906 */
[----:B------:R-:W-:Y:S05]  /*1040*/  EXIT ;  /* 0x000000000000794d */ /* 0x000fea0003800000 */
.L_x_57:
        /* <DEDUP_REMOVED lines=11> */
.L_x_63:


//--------------------- .nv.global.init           --------------------------
	.section	.nv.global.init,"aw",@progbits
	.align	4
.nv.global.init:
	.type		__cudart_i2opi_f,@object
	.size		__cudart_i2opi_f,(.L_0 - __cudart_i2opi_f)
__cudart_i2opi_f:
        /*0000*/ 	.byte	0x41, 0x90, 0x43, 0x3c, 0x99, 0x95, 0x62, 0xdb, 0xc0, 0xdd, 0x34, 0xf5, 0xd1, 0x57, 0x27, 0xfc
        /*0010*/ 	.byte	0x29, 0x15, 0x44, 0x4e, 0x6e, 0x83, 0xf9, 0xa2
.L_0:


//--------------------- .nv.shared.reserved.0     --------------------------
	.section	.nv.shared.reserved.0,"aw",@nobits
	.weak		__nv_reservedSMEM_offset_0_alias
	.size		__nv_reservedSMEM_offset_0_alias, 0, 64
	.other		__nv_reservedSMEM_offset_0_alias,@"STO_CUDA_RESERVED_SHARED STV_DEFAULT"
__nv_reservedSMEM_offset_0_alias:
	.zero		0
	.zero		64


//--------------------- .nv.constant0._Z11shuffleGenePfS_S_Pi --------------------------
	.section	.nv.constant0._Z11shuffleGenePfS_S_Pi,"a",@progbits
	.sectionflags	@""
	.align	4
.nv.constant0._Z11shuffleGenePfS_S_Pi:
	.zero		928


//--------------------- .nv.constant0._Z6mutatePfS_Pi --------------------------
	.section	.nv.constant0._Z6mutatePfS_Pi,"a",@progbits
	.sectionflags	@""
	.align	4
.nv.constant0._Z6mutatePfS_Pi:
	.zero		920


//--------------------- .nv.constant0._Z9crossOverPfS_Pi --------------------------
	.section	.nv.constant0._Z9crossOverPfS_Pi,"a",@progbits
	.sectionflags	@""
	.align	4
.nv.constant0._Z9crossOverPfS_Pi:
	.zero		920


//--------------------- .nv.constant0._Z19rearrangePopulationPfS_Pi --------------------------
	.section	.nv.constant0._Z19rearrangePopulationPfS_Pi,"a",@progbits
	.sectionflags	@""
	.align	4
.nv.constant0._Z19rearrangePopulationPfS_Pi:
	.zero		920


//--------------------- .nv.constant0._Z14computeFitnessPfS_S_Pi --------------------------
	.section	.nv.constant0._Z14computeFitnessPfS_S_Pi,"a",@progbits
	.sectionflags	@""
	.align	4
.nv.constant0._Z14computeFitnessPfS_S_Pi:
	.zero		928


//--------------------- SYMBOLS --------------------------

	.type		.nv.reservedSmem.offset0,@object
	.size		.nv.reservedSmem.offset0,0x4
